//
// Generated by NVIDIA NVVM Compiler
//
// Compiler Build ID: CL-36424714
// Cuda compilation tools, release 13.0, V13.0.88
// Based on NVVM 20.0.0
//

.version 9.0
.target sm_100
.address_size 64

	// .globl	_Z13cudaMatrixAddPfS_S_ii

.visible .entry _Z13cudaMatrixAddPfS_S_ii(
	.param .u64 .ptr .align 1 _Z13cudaMatrixAddPfS_S_ii_param_0,
	.param .u64 .ptr .align 1 _Z13cudaMatrixAddPfS_S_ii_param_1,
	.param .u64 .ptr .align 1 _Z13cudaMatrixAddPfS_S_ii_param_2,
	.param .u32 _Z13cudaMatrixAddPfS_S_ii_param_3,
	.param .u32 _Z13cudaMatrixAddPfS_S_ii_param_4
)
{
	.reg .pred 	%p<2>;
	.reg .b32 	%r<8>;
	.reg .b32 	%f<4>;
	.reg .b64 	%rd<11>;

	ld.param.u64 	%rd1, [_Z13cudaMatrixAddPfS_S_ii_param_0];
	ld.param.u64 	%rd2, [_Z13cudaMatrixAddPfS_S_ii_param_1];
	ld.param.u64 	%rd3, [_Z13cudaMatrixAddPfS_S_ii_param_2];
	ld.param.u32 	%r2, [_Z13cudaMatrixAddPfS_S_ii_param_3];
	ld.param.u32 	%r3, [_Z13cudaMatrixAddPfS_S_ii_param_4];
	mov.u32 	%r4, %ctaid.x;
	mov.u32 	%r5, %ntid.x;
	mov.u32 	%r6, %tid.x;
	mad.lo.s32 	%r1, %r4, %r5, %r6;
	mul.lo.s32 	%r7, %r3, %r2;
	setp.ge.s32 	%p1, %r1, %r7;
	@%p1 bra 	$L__BB0_2;
	cvta.to.global.u64 	%rd4, %rd1;
	cvta.to.global.u64 	%rd5, %rd2;
	cvta.to.global.u64 	%rd6, %rd3;
	mul.wide.s32 	%rd7, %r1, 4;
	add.s64 	%rd8, %rd4, %rd7;
	ld.global.f32 	%f1, [%rd8];
	add.s64 	%rd9, %rd5, %rd7;
	ld.global.f32 	%f2, [%rd9];
	add.f32 	%f3, %f1, %f2;
	add.s64 	%rd10, %rd6, %rd7;
	st.global.f32 	[%rd10], %f3;
$L__BB0_2:
	ret;

}
	// .globl	_Z14cudaMatrixMultPfS_S_i
.visible .entry _Z14cudaMatrixMultPfS_S_i(
	.param .u64 .ptr .align 1 _Z14cudaMatrixMultPfS_S_i_param_0,
	.param .u64 .ptr .align 1 _Z14cudaMatrixMultPfS_S_i_param_1,
	.param .u64 .ptr .align 1 _Z14cudaMatrixMultPfS_S_i_param_2,
	.param .u32 _Z14cudaMatrixMultPfS_S_i_param_3
)
{
	.reg .pred 	%p<12>;
	.reg .b32 	%r<40>;
	.reg .b32 	%f<68>;
	.reg .b64 	%rd<67>;

	ld.param.u64 	%rd14, [_Z14cudaMatrixMultPfS_S_i_param_0];
	ld.param.u64 	%rd15, [_Z14cudaMatrixMultPfS_S_i_param_1];
	ld.param.u32 	%r17, [_Z14cudaMatrixMultPfS_S_i_param_3];
	cvta.to.global.u64 	%rd1, %rd15;
	cvta.to.global.u64 	%rd2, %rd14;
	mov.u32 	%r18, %ctaid.y;
	mov.u32 	%r19, %ntid.y;
	mov.u32 	%r20, %tid.y;
	mad.lo.s32 	%r1, %r18, %r19, %r20;
	mov.u32 	%r21, %ctaid.x;
	mov.u32 	%r22, %ntid.x;
	mov.u32 	%r23, %tid.x;
	mad.lo.s32 	%r2, %r21, %r22, %r23;
	max.s32 	%r24, %r1, %r2;
	setp.ge.s32 	%p1, %r24, %r17;
	setp.lt.s32 	%p2, %r17, 1;
	mov.f32 	%f67, 0f00000000;
	or.pred  	%p3, %p1, %p2;
	@%p3 bra 	$L__BB1_12;
	mul.lo.s32 	%r3, %r17, %r1;
	and.b32  	%r4, %r17, 7;
	setp.lt.u32 	%p4, %r17, 8;
	mov.f32 	%f67, 0f00000000;
	mov.b32 	%r38, 0;
	@%p4 bra 	$L__BB1_4;
	and.b32  	%r38, %r17, 2147483640;
	neg.s32 	%r36, %r38;
	mul.wide.u32 	%rd16, %r17, 4;
	add.s64 	%rd3, %rd1, %rd16;
	mul.wide.u32 	%rd17, %r17, 8;
	add.s64 	%rd4, %rd1, %rd17;
	mul.wide.u32 	%rd18, %r17, 12;
	add.s64 	%rd5, %rd1, %rd18;
	mul.wide.u32 	%rd19, %r17, 16;
	add.s64 	%rd6, %rd1, %rd19;
	mul.wide.u32 	%rd20, %r17, 20;
	add.s64 	%rd7, %rd1, %rd20;
	mul.wide.u32 	%rd21, %r17, 24;
	add.s64 	%rd8, %rd1, %rd21;
	mul.wide.u32 	%rd22, %r17, 28;
	add.s64 	%rd9, %rd1, %rd22;
	mul.wide.u32 	%rd23, %r3, 4;
	add.s64 	%rd24, %rd23, %rd2;
	add.s64 	%rd66, %rd24, 16;
	mov.f32 	%f67, 0f00000000;
	mov.u32 	%r35, %r2;
$L__BB1_3:
	.pragma "nounroll";
	mul.wide.s32 	%rd25, %r35, 4;
	add.s64 	%rd26, %rd3, %rd25;
	add.s64 	%rd27, %rd4, %rd25;
	add.s64 	%rd28, %rd5, %rd25;
	add.s64 	%rd29, %rd6, %rd25;
	add.s64 	%rd30, %rd7, %rd25;
	add.s64 	%rd31, %rd8, %rd25;
	add.s64 	%rd32, %rd9, %rd25;
	add.s64 	%rd33, %rd1, %rd25;
	ld.global.f32 	%f17, [%rd66+-16];
	ld.global.f32 	%f18, [%rd33];
	fma.rn.f32 	%f19, %f17, %f18, %f67;
	ld.global.f32 	%f20, [%rd66+-12];
	ld.global.f32 	%f21, [%rd26];
	fma.rn.f32 	%f22, %f20, %f21, %f19;
	ld.global.f32 	%f23, [%rd66+-8];
	ld.global.f32 	%f24, [%rd27];
	fma.rn.f32 	%f25, %f23, %f24, %f22;
	ld.global.f32 	%f26, [%rd66+-4];
	ld.global.f32 	%f27, [%rd28];
	fma.rn.f32 	%f28, %f26, %f27, %f25;
	ld.global.f32 	%f29, [%rd66];
	ld.global.f32 	%f30, [%rd29];
	fma.rn.f32 	%f31, %f29, %f30, %f28;
	ld.global.f32 	%f32, [%rd66+4];
	ld.global.f32 	%f33, [%rd30];
	fma.rn.f32 	%f34, %f32, %f33, %f31;
	ld.global.f32 	%f35, [%rd66+8];
	ld.global.f32 	%f36, [%rd31];
	fma.rn.f32 	%f37, %f35, %f36, %f34;
	ld.global.f32 	%f38, [%rd66+12];
	ld.global.f32 	%f39, [%rd32];
	fma.rn.f32 	%f67, %f38, %f39, %f37;
	add.s32 	%r36, %r36, 8;
	shl.b32 	%r26, %r17, 3;
	add.s32 	%r35, %r35, %r26;
	add.s64 	%rd66, %rd66, 32;
	setp.ne.s32 	%p5, %r36, 0;
	@%p5 bra 	$L__BB1_3;
$L__BB1_4:
	setp.eq.s32 	%p6, %r4, 0;
	@%p6 bra 	$L__BB1_12;
	and.b32  	%r12, %r17, 3;
	setp.lt.u32 	%p7, %r4, 4;
	@%p7 bra 	$L__BB1_7;
	add.s32 	%r27, %r38, %r3;
	mul.wide.u32 	%rd34, %r27, 4;
	add.s64 	%rd35, %rd2, %rd34;
	ld.global.f32 	%f41, [%rd35];
	mad.lo.s32 	%r28, %r38, %r17, %r2;
	mul.wide.s32 	%rd36, %r28, 4;
	add.s64 	%rd37, %rd1, %rd36;
	ld.global.f32 	%f42, [%rd37];
	fma.rn.f32 	%f43, %f41, %f42, %f67;
	cvt.u64.u32 	%rd38, %r3;
	cvt.u64.u32 	%rd39, %r38;
	add.s64 	%rd40, %rd39, %rd38;
	shl.b64 	%rd41, %rd40, 2;
	add.s64 	%rd42, %rd2, %rd41;
	ld.global.f32 	%f44, [%rd42+4];
	mul.wide.u32 	%rd43, %r17, 4;
	add.s64 	%rd44, %rd37, %rd43;
	ld.global.f32 	%f45, [%rd44];
	fma.rn.f32 	%f46, %f44, %f45, %f43;
	ld.global.f32 	%f47, [%rd42+8];
	add.s64 	%rd45, %rd44, %rd43;
	ld.global.f32 	%f48, [%rd45];
	fma.rn.f32 	%f49, %f47, %f48, %f46;
	ld.global.f32 	%f50, [%rd42+12];
	add.s64 	%rd46, %rd45, %rd43;
	ld.global.f32 	%f51, [%rd46];
	fma.rn.f32 	%f67, %f50, %f51, %f49;
	add.s32 	%r38, %r38, 4;
$L__BB1_7:
	setp.eq.s32 	%p8, %r12, 0;
	@%p8 bra 	$L__BB1_12;
	setp.eq.s32 	%p9, %r12, 1;
	@%p9 bra 	$L__BB1_10;
	add.s32 	%r29, %r38, %r3;
	mul.wide.u32 	%rd47, %r29, 4;
	add.s64 	%rd48, %rd2, %rd47;
	ld.global.f32 	%f53, [%rd48];
	mad.lo.s32 	%r30, %r38, %r17, %r2;
	mul.wide.s32 	%rd49, %r30, 4;
	add.s64 	%rd50, %rd1, %rd49;
	ld.global.f32 	%f54, [%rd50];
	fma.rn.f32 	%f55, %f53, %f54, %f67;
	cvt.u64.u32 	%rd51, %r3;
	cvt.u64.u32 	%rd52, %r38;
	add.s64 	%rd53, %rd52, %rd51;
	shl.b64 	%rd54, %rd53, 2;
	add.s64 	%rd55, %rd2, %rd54;
	ld.global.f32 	%f56, [%rd55+4];
	mul.wide.u32 	%rd56, %r17, 4;
	add.s64 	%rd57, %rd50, %rd56;
	ld.global.f32 	%f57, [%rd57];
	fma.rn.f32 	%f67, %f56, %f57, %f55;
	add.s32 	%r38, %r38, 2;
$L__BB1_10:
	and.b32  	%r31, %r17, 1;
	setp.eq.b32 	%p10, %r31, 1;
	not.pred 	%p11, %p10;
	@%p11 bra 	$L__BB1_12;
	add.s32 	%r32, %r38, %r3;
	mul.wide.u32 	%rd58, %r32, 4;
	add.s64 	%rd59, %rd2, %rd58;
	ld.global.f32 	%f58, [%rd59];
	mad.lo.s32 	%r33, %r38, %r17, %r2;
	mul.wide.s32 	%rd60, %r33, 4;
	add.s64 	%rd61, %rd1, %rd60;
	ld.global.f32 	%f59, [%rd61];
	fma.rn.f32 	%f67, %f58, %f59, %f67;
$L__BB1_12:
	ld.param.u64 	%rd65, [_Z14cudaMatrixMultPfS_S_i_param_2];
	cvta.to.global.u64 	%rd62, %rd65;
	mad.lo.s32 	%r34, %r17, %r1, %r2;
	mul.wide.s32 	%rd63, %r34, 4;
	add.s64 	%rd64, %rd62, %rd63;
	st.global.f32 	[%rd64], %f67;
	ret;

}
	// .globl	_Z18convolution_kernelPfS_S_ii
.visible .entry _Z18convolution_kernelPfS_S_ii(
	.param .u64 .ptr .align 1 _Z18convolution_kernelPfS_S_ii_param_0,
	.param .u64 .ptr .align 1 _Z18convolution_kernelPfS_S_ii_param_1,
	.param .u64 .ptr .align 1 _Z18convolution_kernelPfS_S_ii_param_2,
	.param .u32 _Z18convolution_kernelPfS_S_ii_param_3,
	.param .u32 _Z18convolution_kernelPfS_S_ii_param_4
)
{
	.reg .pred 	%p<13>;
	.reg .b32 	%r<48>;
	.reg .b32 	%f<119>;
	.reg .b64 	%rd<45>;

	ld.param.u64 	%rd9, [_Z18convolution_kernelPfS_S_ii_param_0];
	ld.param.u64 	%rd10, [_Z18convolution_kernelPfS_S_ii_param_1];
	ld.param.u64 	%rd11, [_Z18convolution_kernelPfS_S_ii_param_2];
	ld.param.u32 	%r22, [_Z18convolution_kernelPfS_S_ii_param_3];
	ld.param.u32 	%r23, [_Z18convolution_kernelPfS_S_ii_param_4];
	cvta.to.global.u64 	%rd1, %rd11;
	cvta.to.global.u64 	%rd2, %rd10;
	mov.u32 	%r24, %ctaid.x;
	mov.u32 	%r25, %ntid.x;
	mov.u32 	%r26, %tid.x;
	mad.lo.s32 	%r1, %r24, %r25, %r26;
	mov.u32 	%r27, %ctaid.y;
	mov.u32 	%r28, %ntid.y;
	mov.u32 	%r29, %tid.y;
	mad.lo.s32 	%r2, %r27, %r28, %r29;
	max.s32 	%r30, %r2, %r1;
	setp.ge.s32 	%p1, %r30, %r22;
	@%p1 bra 	$L__BB2_18;
	setp.lt.s32 	%p2, %r23, 1;
	mov.f32 	%f117, 0f00000000;
	@%p2 bra 	$L__BB2_17;
	and.b32  	%r3, %r23, 15;
	and.b32  	%r4, %r23, 7;
	add.s32 	%r5, %r4, -1;
	and.b32  	%r6, %r23, 2147483632;
	and.b32  	%r7, %r23, 3;
	neg.s32 	%r8, %r6;
	add.s64 	%rd3, %rd2, 32;
	mov.b32 	%r42, 0;
	mov.f32 	%f117, 0f00000000;
$L__BB2_3:
	setp.lt.u32 	%p3, %r23, 16;
	add.s32 	%r33, %r42, %r2;
	mad.lo.s32 	%r10, %r33, %r22, %r1;
	mul.lo.s32 	%r11, %r42, %r23;
	mov.b32 	%r46, 0;
	@%p3 bra 	$L__BB2_6;
	mul.wide.u32 	%rd12, %r11, 4;
	add.s64 	%rd13, %rd1, %rd12;
	add.s64 	%rd44, %rd13, 32;
	mov.u32 	%r43, %r10;
	mov.u32 	%r44, %r8;
$L__BB2_5:
	.pragma "nounroll";
	mul.wide.s32 	%rd14, %r43, 4;
	add.s64 	%rd15, %rd3, %rd14;
	ld.global.f32 	%f20, [%rd15+-32];
	ld.global.f32 	%f21, [%rd44+-32];
	fma.rn.f32 	%f22, %f20, %f21, %f117;
	ld.global.f32 	%f23, [%rd15+-28];
	ld.global.f32 	%f24, [%rd44+-28];
	fma.rn.f32 	%f25, %f23, %f24, %f22;
	ld.global.f32 	%f26, [%rd15+-24];
	ld.global.f32 	%f27, [%rd44+-24];
	fma.rn.f32 	%f28, %f26, %f27, %f25;
	ld.global.f32 	%f29, [%rd15+-20];
	ld.global.f32 	%f30, [%rd44+-20];
	fma.rn.f32 	%f31, %f29, %f30, %f28;
	ld.global.f32 	%f32, [%rd15+-16];
	ld.global.f32 	%f33, [%rd44+-16];
	fma.rn.f32 	%f34, %f32, %f33, %f31;
	ld.global.f32 	%f35, [%rd15+-12];
	ld.global.f32 	%f36, [%rd44+-12];
	fma.rn.f32 	%f37, %f35, %f36, %f34;
	ld.global.f32 	%f38, [%rd15+-8];
	ld.global.f32 	%f39, [%rd44+-8];
	fma.rn.f32 	%f40, %f38, %f39, %f37;
	ld.global.f32 	%f41, [%rd15+-4];
	ld.global.f32 	%f42, [%rd44+-4];
	fma.rn.f32 	%f43, %f41, %f42, %f40;
	ld.global.f32 	%f44, [%rd15];
	ld.global.f32 	%f45, [%rd44];
	fma.rn.f32 	%f46, %f44, %f45, %f43;
	ld.global.f32 	%f47, [%rd15+4];
	ld.global.f32 	%f48, [%rd44+4];
	fma.rn.f32 	%f49, %f47, %f48, %f46;
	ld.global.f32 	%f50, [%rd15+8];
	ld.global.f32 	%f51, [%rd44+8];
	fma.rn.f32 	%f52, %f50, %f51, %f49;
	ld.global.f32 	%f53, [%rd15+12];
	ld.global.f32 	%f54, [%rd44+12];
	fma.rn.f32 	%f55, %f53, %f54, %f52;
	ld.global.f32 	%f56, [%rd15+16];
	ld.global.f32 	%f57, [%rd44+16];
	fma.rn.f32 	%f58, %f56, %f57, %f55;
	ld.global.f32 	%f59, [%rd15+20];
	ld.global.f32 	%f60, [%rd44+20];
	fma.rn.f32 	%f61, %f59, %f60, %f58;
	ld.global.f32 	%f62, [%rd15+24];
	ld.global.f32 	%f63, [%rd44+24];
	fma.rn.f32 	%f64, %f62, %f63, %f61;
	ld.global.f32 	%f65, [%rd15+28];
	ld.global.f32 	%f66, [%rd44+28];
	fma.rn.f32 	%f117, %f65, %f66, %f64;
	add.s32 	%r44, %r44, 16;
	add.s32 	%r43, %r43, 16;
	add.s64 	%rd44, %rd44, 64;
	setp.ne.s32 	%p4, %r44, 0;
	mov.u32 	%r46, %r6;
	@%p4 bra 	$L__BB2_5;
$L__BB2_6:
	setp.eq.s32 	%p5, %r3, 0;
	@%p5 bra 	$L__BB2_16;
	add.s32 	%r34, %r3, -1;
	setp.lt.u32 	%p6, %r34, 7;
	@%p6 bra 	$L__BB2_9;
	add.s32 	%r35, %r10, %r46;
	mul.wide.s32 	%rd16, %r35, 4;
	add.s64 	%rd17, %rd2, %rd16;
	ld.global.f32 	%f68, [%rd17];
	add.s32 	%r36, %r46, %r11;
	mul.wide.u32 	%rd18, %r36, 4;
	add.s64 	%rd19, %rd1, %rd18;
	ld.global.f32 	%f69, [%rd19];
	fma.rn.f32 	%f70, %f68, %f69, %f117;
	ld.global.f32 	%f71, [%rd17+4];
	cvt.u64.u32 	%rd20, %r11;
	cvt.u64.u32 	%rd21, %r46;
	add.s64 	%rd22, %rd21, %rd20;
	shl.b64 	%rd23, %rd22, 2;
	add.s64 	%rd24, %rd1, %rd23;
	ld.global.f32 	%f72, [%rd24+4];
	fma.rn.f32 	%f73, %f71, %f72, %f70;
	ld.global.f32 	%f74, [%rd17+8];
	ld.global.f32 	%f75, [%rd24+8];
	fma.rn.f32 	%f76, %f74, %f75, %f73;
	ld.global.f32 	%f77, [%rd17+12];
	ld.global.f32 	%f78, [%rd24+12];
	fma.rn.f32 	%f79, %f77, %f78, %f76;
	ld.global.f32 	%f80, [%rd17+16];
	ld.global.f32 	%f81, [%rd24+16];
	fma.rn.f32 	%f82, %f80, %f81, %f79;
	ld.global.f32 	%f83, [%rd17+20];
	ld.global.f32 	%f84, [%rd24+20];
	fma.rn.f32 	%f85, %f83, %f84, %f82;
	ld.global.f32 	%f86, [%rd17+24];
	ld.global.f32 	%f87, [%rd24+24];
	fma.rn.f32 	%f88, %f86, %f87, %f85;
	ld.global.f32 	%f89, [%rd17+28];
	ld.global.f32 	%f90, [%rd24+28];
	fma.rn.f32 	%f117, %f89, %f90, %f88;
	add.s32 	%r46, %r46, 8;
$L__BB2_9:
	setp.eq.s32 	%p7, %r4, 0;
	@%p7 bra 	$L__BB2_16;
	setp.lt.u32 	%p8, %r5, 3;
	@%p8 bra 	$L__BB2_12;
	add.s32 	%r37, %r10, %r46;
	mul.wide.s32 	%rd25, %r37, 4;
	add.s64 	%rd26, %rd2, %rd25;
	ld.global.f32 	%f92, [%rd26];
	add.s32 	%r38, %r46, %r11;
	mul.wide.u32 	%rd27, %r38, 4;
	add.s64 	%rd28, %rd1, %rd27;
	ld.global.f32 	%f93, [%rd28];
	fma.rn.f32 	%f94, %f92, %f93, %f117;
	ld.global.f32 	%f95, [%rd26+4];
	cvt.u64.u32 	%rd29, %r11;
	cvt.u64.u32 	%rd30, %r46;
	add.s64 	%rd31, %rd30, %rd29;
	shl.b64 	%rd32, %rd31, 2;
	add.s64 	%rd33, %rd1, %rd32;
	ld.global.f32 	%f96, [%rd33+4];
	fma.rn.f32 	%f97, %f95, %f96, %f94;
	ld.global.f32 	%f98, [%rd26+8];
	ld.global.f32 	%f99, [%rd33+8];
	fma.rn.f32 	%f100, %f98, %f99, %f97;
	ld.global.f32 	%f101, [%rd26+12];
	ld.global.f32 	%f102, [%rd33+12];
	fma.rn.f32 	%f117, %f101, %f102, %f100;
	add.s32 	%r46, %r46, 4;
$L__BB2_12:
	setp.eq.s32 	%p9, %r7, 0;
	@%p9 bra 	$L__BB2_16;
	setp.eq.s32 	%p10, %r7, 1;
	add.s32 	%r39, %r10, %r46;
	mul.wide.s32 	%rd34, %r39, 4;
	add.s64 	%rd7, %rd2, %rd34;
	ld.global.f32 	%f103, [%rd7];
	add.s32 	%r40, %r46, %r11;
	mul.wide.u32 	%rd35, %r40, 4;
	add.s64 	%rd36, %rd1, %rd35;
	ld.global.f32 	%f104, [%rd36];
	fma.rn.f32 	%f117, %f103, %f104, %f117;
	@%p10 bra 	$L__BB2_16;
	setp.eq.s32 	%p11, %r7, 2;
	ld.global.f32 	%f105, [%rd7+4];
	cvt.u64.u32 	%rd37, %r11;
	cvt.u64.u32 	%rd38, %r46;
	add.s64 	%rd39, %rd38, %rd37;
	shl.b64 	%rd40, %rd39, 2;
	add.s64 	%rd8, %rd1, %rd40;
	ld.global.f32 	%f106, [%rd8+4];
	fma.rn.f32 	%f117, %f105, %f106, %f117;
	@%p11 bra 	$L__BB2_16;
	ld.global.f32 	%f107, [%rd7+8];
	ld.global.f32 	%f108, [%rd8+8];
	fma.rn.f32 	%f117, %f107, %f108, %f117;
$L__BB2_16:
	add.s32 	%r42, %r42, 1;
	setp.ne.s32 	%p12, %r42, %r23;
	@%p12 bra 	$L__BB2_3;
$L__BB2_17:
	mad.lo.s32 	%r41, %r22, %r2, %r1;
	cvta.to.global.u64 	%rd41, %rd9;
	mul.wide.s32 	%rd42, %r41, 4;
	add.s64 	%rd43, %rd41, %rd42;
	st.global.f32 	[%rd43], %f117;
$L__BB2_18:
	ret;

}


// ===== COMPILED SASS (sm_100) =====

	.target	sm_100

	.elftype	@"ET_EXEC"


//--------------------- .note.nv.tkinfo           --------------------------
	.section	.note.nv.tkinfo,"",@"SHT_NOTE"
	.sectionflags	@"SHF_NOTE_NV_TKINFO"
	.tkinfo
        /*0018*/ 	.word	0x00000002
        /*0030*/ 	.string	""
        /*0030*/ 	.string	"ptxas"
        /*0030*/ 	.string	"Cuda compilation tools, release 13.0, V13.0.88"
        /*0030*/ 	.string	"Build cuda_13.0.r13.0/compiler.36424714_0"
        /*0030*/ 	.string	"-arch sm_100 -m 64 "



//--------------------- .note.nv.cuinfo           --------------------------
	.section	.note.nv.cuinfo,"",@"SHT_NOTE"
	.sectionflags	@"SHF_NOTE_NV_CUINFO"
        /*0018*/ 	.short	0x0002
        /*001a*/ 	.short	0x0064
        /*001c*/ 	.short	0x0082
	.zero		2


//--------------------- .nv.info                  --------------------------
	.section	.nv.info,"",@"SHT_CUDA_INFO"
	.align	4


	//----- nvinfo : EIATTR_REGCOUNT
	.align		4
        /*0000*/ 	.byte	0x04, 0x2f
        /*0002*/ 	.short	(.L_1 - .L_0)
	.align		4
.L_0:
        /*0004*/ 	.word	index@(_Z13cudaMatrixAddPfS_S_ii)
        /*0008*/ 	.word	0x0000000c


	//----- nvinfo : EIATTR_FRAME_SIZE
	.align		4
.L_1:
        /*000c*/ 	.byte	0x04, 0x11
        /*000e*/ 	.short	(.L_3 - .L_2)
	.align		4
.L_2:
        /*0010*/ 	.word	index@(_Z13cudaMatrixAddPfS_S_ii)
        /*0014*/ 	.word	0x00000000


	//----- nvinfo : EIATTR_REGCOUNT
	.align		4
.L_3:
        /*0018*/ 	.byte	0x04, 0x2f
        /*001a*/ 	.short	(.L_5 - .L_4)
	.align		4
.L_4:
        /*001c*/ 	.word	index@(_Z14cudaMatrixMultPfS_S_i)
        /*0020*/ 	.word	0x0000001e


	//----- nvinfo : EIATTR_FRAME_SIZE
	.align		4
.L_5:
        /*0024*/ 	.byte	0x04, 0x11
        /*0026*/ 	.short	(.L_7 - .L_6)
	.align		4
.L_6:
        /*0028*/ 	.word	index@(_Z14cudaMatrixMultPfS_S_i)
        /*002c*/ 	.word	0x00000000


	//----- nvinfo : EIATTR_REGCOUNT
	.align		4
.L_7:
        /*0030*/ 	.byte	0x04, 0x2f
        /*0032*/ 	.short	(.L_9 - .L_8)
	.align		4
.L_8:
        /*0034*/ 	.word	index@(_Z18convolution_kernelPfS_S_ii)
        /*0038*/ 	.word	0x00000020


	//----- nvinfo : EIATTR_FRAME_SIZE
	.align		4
.L_9:
        /*003c*/ 	.byte	0x04, 0x11
        /*003e*/ 	.short	(.L_11 - .L_10)
	.align		4
.L_10:
        /*0040*/ 	.word	index@(_Z18convolution_kernelPfS_S_ii)
        /*0044*/ 	.word	0x00000000


	//----- nvinfo : EIATTR_MIN_STACK_SIZE
	.align		4
.L_11:
        /*0048*/ 	.byte	0x04, 0x12
        /*004a*/ 	.short	(.L_13 - .L_12)
	.align		4
.L_12:
        /*004c*/ 	.word	index@(_Z18convolution_kernelPfS_S_ii)
        /*0050*/ 	.word	0x00000000


	//----- nvinfo : EIATTR_MIN_STACK_SIZE
	.align		4
.L_13:
        /*0054*/ 	.byte	0x04, 0x12
        /*0056*/ 	.short	(.L_15 - .L_14)
	.align		4
.L_14:
        /*0058*/ 	.word	index@(_Z14cudaMatrixMultPfS_S_i)
        /*005c*/ 	.word	0x00000000


	//----- nvinfo : EIATTR_MIN_STACK_SIZE
	.align		4
.L_15:
        /*0060*/ 	.byte	0x04, 0x12
        /*0062*/ 	.short	(.L_17 - .L_16)
	.align		4
.L_16:
        /*0064*/ 	.word	index@(_Z13cudaMatrixAddPfS_S_ii)
        /*0068*/ 	.word	0x00000000
.L_17:


//--------------------- .nv.compat                --------------------------
	.section	.nv.compat,"",@"SHT_CUDA_COMPAT_INFO"
	.align	4
        /*0000*/ 	.byte	0x02, 0x09, 0x00, 0x00, 0x02, 0x02, 0x01, 0x00, 0x02, 0x05, 0x05, 0x00, 0x03, 0x07, 0x01, 0x01
        /*0010*/ 	.byte	0x02, 0x03, 0x00, 0x00, 0x02, 0x06, 0x01, 0x00, 0x04, 0x0b, 0x08, 0x00, 0x09, 0x00, 0x00, 0x00
        /*0020*/ 	.byte	0x00, 0x00, 0x00, 0x00


//--------------------- .nv.info._Z18convolution_kernelPfS_S_ii --------------------------
	.section	.nv.info._Z18convolution_kernelPfS_S_ii,"",@"SHT_CUDA_INFO"
	.sectionflags	@""
	.align	4


	//----- nvinfo : EIATTR_CUDA_API_VERSION
	.align		4
        /*0000*/ 	.byte	0x04, 0x37
        /*0002*/ 	.short	(.L_19 - .L_18)
.L_18:
        /*0004*/ 	.word	0x00000082


	//----- nvinfo : EIATTR_KPARAM_INFO
	.align		4
.L_19:
        /*0008*/ 	.byte	0x04, 0x17
        /*000a*/ 	.short	(.L_21 - .L_20)
.L_20:
        /*000c*/ 	.word	0x00000000
        /*0010*/ 	.short	0x0004
        /*0012*/ 	.short	0x001c
        /*0014*/ 	.byte	0x00, 0xf0, 0x11, 0x00


	//----- nvinfo : EIATTR_KPARAM_INFO
	.align		4
.L_21:
        /*0018*/ 	.byte	0x04, 0x17
        /*001a*/ 	.short	(.L_23 - .L_22)
.L_22:
        /*001c*/ 	.word	0x00000000
        /*0020*/ 	.short	0x0003
        /*0022*/ 	.short	0x0018
        /*0024*/ 	.byte	0x00, 0xf0, 0x11, 0x00


	//----- nvinfo : EIATTR_KPARAM_INFO
	.align		4
.L_23:
        /*0028*/ 	.byte	0x04, 0x17
        /*002a*/ 	.short	(.L_25 - .L_24)
.L_24:
        /*002c*/ 	.word	0x00000000
        /*0030*/ 	.short	0x0002
        /*0032*/ 	.short	0x0010
        /*0034*/ 	.byte	0x00, 0xf5, 0x21, 0x00


	//----- nvinfo : EIATTR_KPARAM_INFO
	.align		4
.L_25:
        /*0038*/ 	.byte	0x04, 0x17
        /*003a*/ 	.short	(.L_27 - .L_26)
.L_26:
        /*003c*/ 	.word	0x00000000
        /*0040*/ 	.short	0x0001
        /*0042*/ 	.short	0x0008
        /*0044*/ 	.byte	0x00, 0xf5, 0x21, 0x00


	//----- nvinfo : EIATTR_KPARAM_INFO
	.align		4
.L_27:
        /*0048*/ 	.byte	0x04, 0x17
        /*004a*/ 	.short	(.L_29 - .L_28)
.L_28:
        /*004c*/ 	.word	0x00000000
        /*0050*/ 	.short	0x0000
        /*0052*/ 	.short	0x0000
        /*0054*/ 	.byte	0x00, 0xf5, 0x21, 0x00


	//----- nvinfo : EIATTR_SPARSE_MMA_MASK
	.align		4
.L_29:
        /*0058*/ 	.byte	0x03, 0x50
        /*005a*/ 	.short	0x0000


	//----- nvinfo : EIATTR_MAXREG_COUNT
	.align		4
        /*005c*/ 	.byte	0x03, 0x1b
        /*005e*/ 	.short	0x00ff


	//----- nvinfo : EIATTR_MERCURY_ISA_VERSION
	.align		4
        /*0060*/ 	.byte	0x03, 0x5f
        /*0062*/ 	.short	0x0101


	//----- nvinfo : EIATTR_VRC_CTA_INIT_COUNT
	.align		4
        /*0064*/ 	.byte	0x02, 0x4a
	.zero		1
	.zero		1


	//----- nvinfo : EIATTR_EXIT_INSTR_OFFSETS
	.align		4
        /*0068*/ 	.byte	0x04, 0x1c
        /*006a*/ 	.short	(.L_31 - .L_30)


	//   ....[0]....
.L_30:
        /*006c*/ 	.word	0x000000c0


	//   ....[1]....
        /*0070*/ 	.word	0x00000cd0


	//----- nvinfo : EIATTR_CBANK_PARAM_SIZE
	.align		4
.L_31:
        /*0074*/ 	.byte	0x03, 0x19
        /*0076*/ 	.short	0x0020


	//----- nvinfo : EIATTR_PARAM_CBANK
	.align		4
        /*0078*/ 	.byte	0x04, 0x0a
        /*007a*/ 	.short	(.L_33 - .L_32)
	.align		4
.L_32:
        /*007c*/ 	.word	index@(.nv.constant0._Z18convolution_kernelPfS_S_ii)
        /*0080*/ 	.short	0x0380
        /*0082*/ 	.short	0x0020


	//----- nvinfo : EIATTR_SW_WAR
	.align		4
.L_33:
        /*0084*/ 	.byte	0x04, 0x36
        /*0086*/ 	.short	(.L_35 - .L_34)
.L_34:
        /*0088*/ 	.word	0x00000008
.L_35:


//--------------------- .nv.info._Z14cudaMatrixMultPfS_S_i --------------------------
	.section	.nv.info._Z14cudaMatrixMultPfS_S_i,"",@"SHT_CUDA_INFO"
	.sectionflags	@""
	.align	4


	//----- nvinfo : EIATTR_CUDA_API_VERSION
	.align		4
        /*0000*/ 	.byte	0x04, 0x37
        /*0002*/ 	.short	(.L_37 - .L_36)
.L_36:
        /*0004*/ 	.word	0x00000082


	//----- nvinfo : EIATTR_KPARAM_INFO
	.align		4
.L_37:
        /*0008*/ 	.byte	0x04, 0x17
        /*000a*/ 	.short	(.L_39 - .L_38)
.L_38:
        /*000c*/ 	.word	0x00000000
        /*0010*/ 	.short	0x0003
        /*0012*/ 	.short	0x0018
        /*0014*/ 	.byte	0x00, 0xf0, 0x11, 0x00


	//----- nvinfo : EIATTR_KPARAM_INFO
	.align		4
.L_39:
        /*0018*/ 	.byte	0x04, 0x17
        /*001a*/ 	.short	(.L_41 - .L_40)
.L_40:
        /*001c*/ 	.word	0x00000000
        /*0020*/ 	.short	0x0002
        /*0022*/ 	.short	0x0010
        /*0024*/ 	.byte	0x00, 0xf5, 0x21, 0x00


	//----- nvinfo : EIATTR_KPARAM_INFO
	.align		4
.L_41:
        /*0028*/ 	.byte	0x04, 0x17
        /*002a*/ 	.short	(.L_43 - .L_42)
.L_42:
        /*002c*/ 	.word	0x00000000
        /*0030*/ 	.short	0x0001
        /*0032*/ 	.short	0x0008
        /*0034*/ 	.byte	0x00, 0xf5, 0x21, 0x00


	//----- nvinfo : EIATTR_KPARAM_INFO
	.align		4
.L_43:
        /*0038*/ 	.byte	0x04, 0x17
        /*003a*/ 	.short	(.L_45 - .L_44)
.L_44:
        /*003c*/ 	.word	0x00000000
        /*0040*/ 	.short	0x0000
        /*0042*/ 	.short	0x0000
        /*0044*/ 	.byte	0x00, 0xf5, 0x21, 0x00


	//----- nvinfo : EIATTR_SPARSE_MMA_MASK
	.align		4
.L_45:
        /*0048*/ 	.byte	0x03, 0x50
        /*004a*/ 	.short	0x0000


	//----- nvinfo : EIATTR_MAXREG_COUNT
	.align		4
        /*004c*/ 	.byte	0x03, 0x1b
        /*004e*/ 	.short	0x00ff


	//----- nvinfo : EIATTR_MERCURY_ISA_VERSION
	.align		4
        /*0050*/ 	.byte	0x03, 0x5f
        /*0052*/ 	.short	0x0101


	//----- nvinfo : EIATTR_VRC_CTA_INIT_COUNT
	.align		4
        /*0054*/ 	.byte	0x02, 0x4a
	.zero		1
	.zero		1


	//----- nvinfo : EIATTR_EXIT_INSTR_OFFSETS
	.align		4
        /*0058*/ 	.byte	0x04, 0x1c
        /*005a*/ 	.short	(.L_47 - .L_46)


	//   ....[0]....
.L_46:
        /*005c*/ 	.word	0x00000b00


	//----- nvinfo : EIATTR_CRS_STACK_SIZE
	.align		4
.L_47:
        /*0060*/ 	.byte	0x04, 0x1e
        /*0062*/ 	.short	(.L_49 - .L_48)
.L_48:
        /*0064*/ 	.word	0x00000000


	//----- nvinfo : EIATTR_CBANK_PARAM_SIZE
	.align		4
.L_49:
        /*0068*/ 	.byte	0x03, 0x19
        /*006a*/ 	.short	0x001c


	//----- nvinfo : EIATTR_PARAM_CBANK
	.align		4
        /*006c*/ 	.byte	0x04, 0x0a
        /*006e*/ 	.short	(.L_51 - .L_50)
	.align		4
.L_50:
        /*0070*/ 	.word	index@(.nv.constant0._Z14cudaMatrixMultPfS_S_i)
        /*0074*/ 	.short	0x0380
        /*0076*/ 	.short	0x001c


	//----- nvinfo : EIATTR_SW_WAR
	.align		4
.L_51:
        /*0078*/ 	.byte	0x04, 0x36
        /*007a*/ 	.short	(.L_53 - .L_52)
.L_52:
        /*007c*/ 	.word	0x00000008
.L_53:


//--------------------- .nv.info._Z13cudaMatrixAddPfS_S_ii --------------------------
	.section	.nv.info._Z13cudaMatrixAddPfS_S_ii,"",@"SHT_CUDA_INFO"
	.sectionflags	@""
	.align	4


	//----- nvinfo : EIATTR_CUDA_API_VERSION
	.align		4
        /*0000*/ 	.byte	0x04, 0x37
        /*0002*/ 	.short	(.L_55 - .L_54)
.L_54:
        /*0004*/ 	.word	0x00000082


	//----- nvinfo : EIATTR_KPARAM_INFO
	.align		4
.L_55:
        /*0008*/ 	.byte	0x04, 0x17
        /*000a*/ 	.short	(.L_57 - .L_56)
.L_56:
        /*000c*/ 	.word	0x00000000
        /*0010*/ 	.short	0x0004
        /*0012*/ 	.short	0x001c
        /*0014*/ 	.byte	0x00, 0xf0, 0x11, 0x00


	//----- nvinfo : EIATTR_KPARAM_INFO
	.align		4
.L_57:
        /*0018*/ 	.byte	0x04, 0x17
        /*001a*/ 	.short	(.L_59 - .L_58)
.L_58:
        /*001c*/ 	.word	0x00000000
        /*0020*/ 	.short	0x0003
        /*0022*/ 	.short	0x0018
        /*0024*/ 	.byte	0x00, 0xf0, 0x11, 0x00


	//----- nvinfo : EIATTR_KPARAM_INFO
	.align		4
.L_59:
        /*0028*/ 	.byte	0x04, 0x17
        /*002a*/ 	.short	(.L_61 - .L_60)
.L_60:
        /*002c*/ 	.word	0x00000000
        /*0030*/ 	.short	0x0002
        /*0032*/ 	.short	0x0010
        /*0034*/ 	.byte	0x00, 0xf5, 0x21, 0x00


	//----- nvinfo : EIATTR_KPARAM_INFO
	.align		4
.L_61:
        /*0038*/ 	.byte	0x04, 0x17
        /*003a*/ 	.short	(.L_63 - .L_62)
.L_62:
        /*003c*/ 	.word	0x00000000
        /*0040*/ 	.short	0x0001
        /*0042*/ 	.short	0x0008
        /*0044*/ 	.byte	0x00, 0xf5, 0x21, 0x00


	//----- nvinfo : EIATTR_KPARAM_INFO
	.align		4
.L_63:
        /*0048*/ 	.byte	0x04, 0x17
        /*004a*/ 	.short	(.L_65 - .L_64)
.L_64:
        /*004c*/ 	.word	0x00000000
        /*0050*/ 	.short	0x0000
        /*0052*/ 	.short	0x0000
        /*0054*/ 	.byte	0x00, 0xf5, 0x21, 0x00


	//----- nvinfo : EIATTR_SPARSE_MMA_MASK
	.align		4
.L_65:
        /*0058*/ 	.byte	0x03, 0x50
        /*005a*/ 	.short	0x0000


	//----- nvinfo : EIATTR_MAXREG_COUNT
	.align		4
        /*005c*/ 	.byte	0x03, 0x1b
        /*005e*/ 	.short	0x00ff


	//----- nvinfo : EIATTR_MERCURY_ISA_VERSION
	.align		4
        /*0060*/ 	.byte	0x03, 0x5f
        /*0062*/ 	.short	0x0101


	//----- nvinfo : EIATTR_VRC_CTA_INIT_COUNT
	.align		4
        /*0064*/ 	.byte	0x02, 0x4a
	.zero		1
	.zero		1


	//----- nvinfo : EIATTR_EXIT_INSTR_OFFSETS
	.align		4
        /*0068*/ 	.byte	0x04, 0x1c
        /*006a*/ 	.short	(.L_67 - .L_66)


	//   ....[0]....
.L_66:
        /*006c*/ 	.word	0x00000080


	//   ....[1]....
        /*0070*/ 	.word	0x00000140


	//----- nvinfo : EIATTR_CBANK_PARAM_SIZE
	.align		4
.L_67:
        /*0074*/ 	.byte	0x03, 0x19
        /*0076*/ 	.short	0x0020


	//----- nvinfo : EIATTR_PARAM_CBANK
	.align		4
        /*0078*/ 	.byte	0x04, 0x0a
        /*007a*/ 	.short	(.L_69 - .L_68)
	.align		4
.L_68:
        /*007c*/ 	.word	index@(.nv.constant0._Z13cudaMatrixAddPfS_S_ii)
        /*0080*/ 	.short	0x0380
        /*0082*/ 	.short	0x0020


	//----- nvinfo : EIATTR_SW_WAR
	.align		4
.L_69:
        /*0084*/ 	.byte	0x04, 0x36
        /*0086*/ 	.short	(.L_71 - .L_70)
.L_70:
        /*0088*/ 	.word	0x00000008
.L_71:


//--------------------- .nv.callgraph             --------------------------
	.section	.nv.callgraph,"",@"SHT_CUDA_CALLGRAPH"
	.align	4
	.sectionentsize	8
	.align		4
        /*0000*/ 	.word	0x00000000
	.align		4
        /*0004*/ 	.word	0xffffffff
	.align		4
        /*0008*/ 	.word	0x00000000
	.align		4
        /*000c*/ 	.word	0xfffffffe
	.align		4
        /*0010*/ 	.word	0x00000000
	.align		4
        /*0014*/ 	.word	0xfffffffd
	.align		4
        /*0018*/ 	.word	0x00000000
	.align		4
        /*001c*/ 	.word	0xfffffffc


//--------------------- .text._Z18convolution_kernelPfS_S_ii --------------------------
	.section	.text._Z18convolution_kernelPfS_S_ii,"ax",@progbits
	.align	128
        .global         _Z18convolution_kernelPfS_S_ii
        .type           _Z18convolution_kernelPfS_S_ii,@function
        .size           _Z18convolution_kernelPfS_S_ii,(.L_x_15 - _Z18convolution_kernelPfS_S_ii)
        .other          _Z18convolution_kernelPfS_S_ii,@"STO_CUDA_ENTRY STV_DEFAULT"
_Z18convolution_kernelPfS_S_ii:
.text._Z18convolution_kernelPfS_S_ii:
[----:B------:R-:W-:Y:S01]  /*0000*/  LDC R1, c[0x0][0x37c] ;  /* 0x0000df00ff017b82 */ /* 0x000fe20000000800 */
[----:B------:R-:W0:Y:S07]  /*0010*/  S2R R3, SR_TID.X ;  /* 0x0000000000037919 */ /* 0x000e2e0000002100 */
[----:B------:R-:W0:Y:S01]  /*0020*/  LDC R0, c[0x0][0x360] ;  /* 0x0000d800ff007b82 */ /* 0x000e220000000800 */
[----:B------:R-:W1:Y:S01]  /*0030*/  LDCU UR12, c[0x0][0x398] ;  /* 0x00007300ff0c77ac */ /* 0x000e620008000800 */
[----:B------:R-:W2:Y:S06]  /*0040*/  S2R R2, SR_TID.Y ;  /* 0x0000000000027919 */ /* 0x000eac0000002200 */
[----:B------:R-:W0:Y:S08]  /*0050*/  S2UR UR4, SR_CTAID.X ;  /* 0x00000000000479c3 */ /* 0x000e300000002500 */
[----:B------:R-:W2:Y:S08]  /*0060*/  S2UR UR5, SR_CTAID.Y ;  /* 0x00000000000579c3 */ /* 0x000eb00000002600 */
[----:B------:R-:W2:Y:S01]  /*0070*/  LDC R7, c[0x0][0x364] ;  /* 0x0000d900ff077b82 */ /* 0x000ea20000000800 */
[----:B0-----:R-:W-:-:S02]  /*0080*/  IMAD R0, R0, UR4, R3 ;  /* 0x0000000400007c24 */ /* 0x001fc4000f8e0203 */
[----:B--2---:R-:W-:-:S05]  /*0090*/  IMAD R7, R7, UR5, R2 ;  /* 0x0000000507077c24 */ /* 0x004fca000f8e0202 */
[----:B------:R-:W-:-:S04]  /*00a0*/  VIMNMX R2, PT, PT, R0, R7, !PT ;  /* 0x0000000700027248 */ /* 0x000fc80007fe0100 */
[----:B-1----:R-:W-:-:S13]  /*00b0*/  ISETP.GE.AND P0, PT, R2, UR12, PT ;  /* 0x0000000c02007c0c */ /* 0x002fda000bf06270 */
[----:B------:R-:W-:Y:S05]  /*00c0*/  @P0 EXIT ;  /* 0x000000000000094d */ /* 0x000fea0003800000 */
[----:B------:R-:W0:Y:S01]  /*00d0*/  LDC R9, c[0x0][0x39c] ;  /* 0x0000e700ff097b82 */ /* 0x000e220000000800 */
[----:B------:R-:W1:Y:S01]  /*00e0*/  LDCU.64 UR10, c[0x0][0x358] ;  /* 0x00006b00ff0a77ac */ /* 0x000e620008000a00 */
[----:B------:R-:W-:Y:S01]  /*00f0*/  HFMA2 R13, -RZ, RZ, 0, 0 ;  /* 0x00000000ff0d7431 */ /* 0x000fe200000001ff */
[----:B0-----:R-:W-:-:S13]  /*0100*/  ISETP.GE.AND P0, PT, R9, 0x1, PT ;  /* 0x000000010900780c */ /* 0x001fda0003f06270 */
[----:B-1----:R-:W-:Y:S05]  /*0110*/  @!P0 BRA `(.L_x_0) ;  /* 0x0000000800dc8947 */ /* 0x002fea0003800000 */
[----:B------:R-:W0:Y:S01]  /*0120*/  LDCU.64 UR6, c[0x0][0x388] ;  /* 0x00007100ff0677ac */ /* 0x000e220008000a00 */
[C---:B------:R-:W-:Y:S02]  /*0130*/  LOP3.LUT R23, R9.reuse, 0x7, RZ, 0xc0, !PT ;  /* 0x0000000709177812 */ /* 0x040fe400078ec0ff */
[----:B------:R-:W-:Y:S01]  /*0140*/  LOP3.LUT R8, R9, 0x7ffffff0, RZ, 0xc0, !PT ;  /* 0x7ffffff009087812 */ /* 0x000fe200078ec0ff */
[----:B------:R-:W-:Y:S01]  /*0150*/  UMOV UR4, URZ ;  /* 0x000000ff00047c82 */ /* 0x000fe20008000000 */
[----:B------:R-:W-:Y:S02]  /*0160*/  IADD3 R2, PT, PT, R23, -0x1, RZ ;  /* 0xffffffff17027810 */ /* 0x000fe40007ffe0ff */
[C---:B------:R-:W-:Y:S02]  /*0170*/  LOP3.LUT R24, R9.reuse, 0xf, RZ, 0xc0, !PT ;  /* 0x0000000f09187812 */ /* 0x040fe400078ec0ff */
[----:B------:R-:W-:Y:S02]  /*0180*/  ISETP.GE.U32.AND P0, PT, R2, 0x3, PT ;  /* 0x000000030200780c */ /* 0x000fe40003f06070 */
[----:B------:R-:W-:-:S02]  /*0190*/  LOP3.LUT R9, R9, 0x3, RZ, 0xc0, !PT ;  /* 0x0000000309097812 */ /* 0x000fc400078ec0ff */
[----:B------:R-:W-:Y:S02]  /*01a0*/  MOV R13, RZ ;  /* 0x000000ff000d7202 */ /* 0x000fe40000000f00 */
[----:B------:R-:W-:Y:S01]  /*01b0*/  IADD3 R10, PT, PT, -R8, RZ, RZ ;  /* 0x000000ff080a7210 */ /* 0x000fe20007ffe1ff */
[----:B0-----:R-:W-:-:S04]  /*01c0*/  UIADD3 UR5, UP0, UPT, UR6, 0x20, URZ ;  /* 0x0000002006057890 */ /* 0x001fc8000ff1e0ff */
[----:B------:R-:W-:-:S12]  /*01d0*/  UIADD3.X UR8, UPT, UPT, URZ, UR7, URZ, UP0, !UPT ;  /* 0x00000007ff087290 */ /* 0x000fd800087fe4ff */
.L_x_6:
[----:B------:R-:W0:Y:S01]  /*01e0*/  LDCU.64 UR12, c[0x0][0x398] ;  /* 0x00007300ff0c77ac */ /* 0x000e220008000a00 */
[----:B------:R-:W-:Y:S01]  /*01f0*/  VIADD R11, R7, UR4 ;  /* 0x00000004070b7c36 */ /* 0x000fe20008000000 */
[----:B------:R-:W-:Y:S01]  /*0200*/  MOV R6, RZ ;  /* 0x000000ff00067202 */ /* 0x000fe20000000f00 */
[----:B0-----:R-:W-:Y:S02]  /*0210*/  UISETP.GE.U32.AND UP1, UPT, UR13, 0x10, UPT ;  /* 0x000000100d00788c */ /* 0x001fe4000bf26070 */
[----:B------:R-:W-:Y:S01]  /*0220*/  IMAD R11, R11, UR12, R0 ;  /* 0x0000000c0b0b7c24 */ /* 0x000fe2000f8e0200 */
[----:B------:R-:W-:Y:S02]  /*0230*/  UIMAD UR14, UR4, UR13, URZ ;  /* 0x0000000d040e72a4 */ /* 0x000fe4000f8e02ff */
[----:B------:R-:W-:-:S04]  /*0240*/  UIADD3 UR4, UPT, UPT, UR4, 0x1, URZ ;  /* 0x0000000104047890 */ /* 0x000fc8000fffe0ff */
[----:B------:R-:W-:Y:S01]  /*0250*/  UISETP.NE.AND UP0, UPT, UR4, UR13, UPT ;  /* 0x0000000d0400728c */ /* 0x000fe2000bf05270 */
[----:B------:R-:W-:Y:S10]  /*0260*/  BRA.U !UP1, `(.L_x_1) ;  /* 0x0000000509107547 */ /* 0x000ff4000b800000 */
[----:B------:R-:W0:Y:S01]  /*0270*/  LDCU.64 UR6, c[0x0][0x390] ;  /* 0x00007200ff0677ac */ /* 0x000e220008000a00 */
[----:B------:R-:W-:Y:S02]  /*0280*/  MOV R6, R11 ;  /* 0x0000000b00067202 */ /* 0x000fe40000000f00 */
[----:B------:R-:W-:Y:S01]  /*0290*/  MOV R12, R10 ;  /* 0x0000000a000c7202 */ /* 0x000fe20000000f00 */
[----:B0-----:R-:W-:-:S04]  /*02a0*/  UIMAD.WIDE.U32 UR6, UR14, 0x4, UR6 ;  /* 0x000000040e0678a5 */ /* 0x001fc8000f8e0006 */
[----:B------:R-:W-:-:S04]  /*02b0*/  UIADD3 UR9, UP1, UPT, UR6, 0x20, URZ ;  /* 0x0000002006097890 */ /* 0x000fc8000ff3e0ff */
[----:B------:R-:W-:Y:S02]  /*02c0*/  UIADD3.X UR6, UPT, UPT, URZ, UR7, URZ, UP1, !UPT ;  /* 0x00000007ff067290 */ /* 0x000fe40008ffe4ff */
[----:B------:R-:W-:-:S04]  /*02d0*/  IMAD.U32 R16, RZ, RZ, UR9 ;  /* 0x00000009ff107e24 */ /* 0x000fc8000f8e00ff */
[----:B------:R-:W-:-:S07]  /*02e0*/  MOV R17, UR6 ;  /* 0x0000000600117c02 */ /* 0x000fce0008000f00 */
.L_x_2:
[----:B------:R-:W-:Y:S01]  /*02f0*/  MOV R2, UR5 ;  /* 0x0000000500027c02 */ /* 0x000fe20008000f00 */
[----:B------:R-:W-:Y:S01]  /*0300*/  IMAD.MOV.U32 R4, RZ, RZ, R16 ;  /* 0x000000ffff047224 */ /* 0x000fe200078e0010 */
[----:B------:R-:W-:Y:S02]  /*0310*/  MOV R3, UR8 ;  /* 0x0000000800037c02 */ /* 0x000fe40008000f00 */
[----:B------:R-:W-:Y:S01]  /*0320*/  MOV R5, R17 ;  /* 0x0000001100057202 */ /* 0x000fe20000000f00 */
[----:B------:R-:W-:-:S04]  /*0330*/  IMAD.WIDE R2, R6, 0x4, R2 ;  /* 0x0000000406027825 */ /* 0x000fc800078e0202 */
[----:B------:R-:W2:Y:S04]  /*0340*/  LDG.E R19, desc[UR10][R4.64+-0x20] ;  /* 0xffffe00a04137981 */ /* 0x000ea8000c1e1900 */
[----:B------:R-:W2:Y:S04]  /*0350*/  LDG.E R20, desc[UR10][R2.64+-0x20] ;  /* 0xffffe00a02147981 */ /* 0x000ea8000c1e1900 */
[----:B------:R-:W3:Y:S04]  /*0360*/  LDG.E R27, desc[UR10][R4.64+-0x1c] ;  /* 0xffffe40a041b7981 */ /* 0x000ee8000c1e1900 */
[----:B------:R-:W3:Y:S04]  /*0370*/  LDG.E R26, desc[UR10][R2.64+-0x1c] ;  /* 0xffffe40a021a7981 */ /* 0x000ee8000c1e1900 */
[----:B------:R-:W4:Y:S04]  /*0380*/  LDG.E R17, desc[UR10][R4.64+-0x18] ;  /* 0xffffe80a04117981 */ /* 0x000f28000c1e1900 */
[----:B------:R-:W4:Y:S04]  /*0390*/  LDG.E R18, desc[UR10][R2.64+-0x18] ;  /* 0xffffe80a02127981 */ /* 0x000f28000c1e1900 */
[----:B------:R-:W5:Y:S04]  /*03a0*/  LDG.E R15, desc[UR10][R4.64+-0x14] ;  /* 0xffffec0a040f7981 */ /* 0x000f68000c1e1900 */
[----:B------:R-:W5:Y:S04]  /*03b0*/  LDG.E R16, desc[UR10][R2.64+-0x14] ;  /* 0xffffec0a02107981 */ /* 0x000f68000c1e1900 */
[----:B------:R-:W5:Y:S04]  /*03c0*/  LDG.E R14, desc[UR10][R4.64+-0x10] ;  /* 0xfffff00a040e7981 */ /* 0x000f68000c1e1900 */
[----:B------:R-:W5:Y:S04]  /*03d0*/  LDG.E R25, desc[UR10][R2.64+-0x10] ;  /* 0xfffff00a02197981 */ /* 0x000f68000c1e1900 */
[----:B------:R-:W5:Y:S04]  /*03e0*/  LDG.E R21, desc[UR10][R4.64+-0xc] ;  /* 0xfffff40a04157981 */ /* 0x000f68000c1e1900 */
[----:B------:R-:W5:Y:S01]  /*03f0*/  LDG.E R22, desc[UR10][R2.64+-0xc] ;  /* 0xfffff40a02167981 */ /* 0x000f62000c1e1900 */
[----:B--2---:R-:W-:-:S03]  /*0400*/  FFMA R19, R20, R19, R13 ;  /* 0x0000001314137223 */ /* 0x004fc6000000000d */
[----:B------:R-:W2:Y:S04]  /*0410*/  LDG.E R20, desc[UR10][R2.64+-0x8] ;  /* 0xfffff80a02147981 */ /* 0x000ea8000c1e1900 */
[----:B------:R-:W2:Y:S01]  /*0420*/  LDG.E R13, desc[UR10][R2.64+0x4] ;  /* 0x0000040a020d7981 */ /* 0x000ea2000c1e1900 */
[----:B---3--:R-:W-:-:S03]  /*0430*/  FFMA R27, R26, R27, R19 ;  /* 0x0000001b1a1b7223 */ /* 0x008fc60000000013 */
[----:B------:R-:W2:Y:S01]  /*0440*/  LDG.E R19, desc[UR10][R4.64+-0x8] ;  /* 0xfffff80a04137981 */ /* 0x000ea2000c1e1900 */
[----:B----4-:R-:W-:-:S03]  /*0450*/  FFMA R27, R18, R17, R27 ;  /* 0x00000011121b7223 */ /* 0x010fc6000000001b */
[----:B------:R-:W3:Y:S04]  /*0460*/  LDG.E R17, desc[UR10][R4.64+-0x4] ;  /* 0xfffffc0a04117981 */ /* 0x000ee8000c1e1900 */
[----:B------:R-:W3:Y:S01]  /*0470*/  LDG.E R18, desc[UR10][R2.64+-0x4] ;  /* 0xfffffc0a02127981 */ /* 0x000ee2000c1e1900 */
[----:B-----5:R-:W-:-:S03]  /*0480*/  FFMA R26, R16, R15, R27 ;  /* 0x0000000f101a7223 */ /* 0x020fc6000000001b */
[----:B------:R-:W4:Y:S04]  /*0490*/  LDG.E R16, desc[UR10][R4.64] ;  /* 0x0000000a04107981 */ /* 0x000f28000c1e1900 */
[----:B------:R-:W4:Y:S01]  /*04a0*/  LDG.E R15, desc[UR10][R2.64] ;  /* 0x0000000a020f7981 */ /* 0x000f22000c1e1900 */
[----:B------:R-:W-:-:S03]  /*04b0*/  FFMA R25, R25, R14, R26 ;  /* 0x0000000e19197223 */ /* 0x000fc6000000001a */
[----:B------:R-:W5:Y:S01]  /*04c0*/  LDG.E R14, desc[UR10][R4.64+0x4] ;  /* 0x0000040a040e7981 */ /* 0x000f62000c1e1900 */
[----:B------:R-:W-:-:S03]  /*04d0*/  FFMA R25, R22, R21, R25 ;  /* 0x0000001516197223 */ /* 0x000fc60000000019 */
[----:B------:R-:W5:Y:S04]  /*04e0*/  LDG.E R22, desc[UR10][R4.64+0x8] ;  /* 0x0000080a04167981 */ /* 0x000f68000c1e1900 */
[----:B------:R-:W5:Y:S01]  /*04f0*/  LDG.E R21, desc[UR10][R2.64+0x8] ;  /* 0x0000080a02157981 */ /* 0x000f62000c1e1900 */
[----:B--2---:R-:W-:-:S03]  /*0500*/  FFMA R25, R20, R19, R25 ;  /* 0x0000001314197223 */ /* 0x004fc60000000019 */
[----:B------:R-:W2:Y:S04]  /*0510*/  LDG.E R20, desc[UR10][R4.64+0xc] ;  /* 0x00000c0a04147981 */ /* 0x000ea8000c1e1900 */
[----:B------:R-:W2:Y:S01]  /*0520*/  LDG.E R19, desc[UR10][R2.64+0xc] ;  /* 0x00000c0a02137981 */ /* 0x000ea2000c1e1900 */
[----:B---3--:R-:W-:-:S03]  /*0530*/  FFMA R26, R18, R17, R25 ;  /* 0x00000011121a7223 */ /* 0x008fc60000000019 */
[----:B------:R-:W3:Y:S04]  /*0540*/  LDG.E R18, desc[UR10][R4.64+0x10] ;  /* 0x0000100a04127981 */ /* 0x000ee8000c1e1900 */
[----:B------:R-:W3:Y:S01]  /*0550*/  LDG.E R17, desc[UR10][R2.64+0x10] ;  /* 0x0000100a02117981 */ /* 0x000ee2000c1e1900 */
[----:B----4-:R-:W-:-:S03]  /*0560*/  FFMA R26, R15, R16, R26 ;  /* 0x000000100f1a7223 */ /* 0x010fc6000000001a */
[----:B------:R-:W4:Y:S04]  /*0570*/  LDG.E R16, desc[UR10][R4.64+0x14] ;  /* 0x0000140a04107981 */ /* 0x000f28000c1e1900 */
[----:B------:R-:W4:Y:S01]  /*0580*/  LDG.E R15, desc[UR10][R2.64+0x14] ;  /* 0x0000140a020f7981 */ /* 0x000f22000c1e1900 */
[----:B-----5:R-:W-:-:S03]  /*0590*/  FFMA R28, R13, R14, R26 ;  /* 0x0000000e0d1c7223 */ /* 0x020fc6000000001a */
[----:B------:R-:W5:Y:S04]  /*05a0*/  LDG.E R13, desc[UR10][R4.64+0x18] ;  /* 0x0000180a040d7981 */ /* 0x000f68000c1e1900 */
[----:B------:R-:W5:Y:S04]  /*05b0*/  LDG.E R14, desc[UR10][R2.64+0x18] ;  /* 0x0000180a020e7981 */ /* 0x000f68000c1e1900 */
[----:B------:R-:W5:Y:S04]  /*05c0*/  LDG.E R25, desc[UR10][R2.64+0x1c] ;  /* 0x00001c0a02197981 */ /* 0x000f68000c1e1900 */
[----:B------:R-:W5:Y:S01]  /*05d0*/  LDG.E R26, desc[UR10][R4.64+0x1c] ;  /* 0x00001c0a041a7981 */ /* 0x000f62000c1e1900 */
[----:B------:R-:W-:Y:S01]  /*05e0*/  FFMA R22, R21, R22, R28 ;  /* 0x0000001615167223 */ /* 0x000fe2000000001c */
[----:B------:R-:W-:-:S04]  /*05f0*/  IADD3 R12, PT, PT, R12, 0x10, RZ ;  /* 0x000000100c0c7810 */ /* 0x000fc80007ffe0ff */
[----:B------:R-:W-:Y:S01]  /*0600*/  ISETP.NE.AND P1, PT, R12, RZ, PT ;  /* 0x000000ff0c00720c */ /* 0x000fe20003f25270 */
[----:B------:R-:W-:Y:S02]  /*0610*/  VIADD R6, R6, 0x10 ;  /* 0x0000001006067836 */ /* 0x000fe40000000000 */
[----:B--2---:R-:W-:-:S04]  /*0620*/  FFMA R20, R19, R20, R22 ;  /* 0x0000001413147223 */ /* 0x004fc80000000016 */
[----:B---3--:R-:W-:-:S04]  /*0630*/  FFMA R18, R17, R18, R20 ;  /* 0x0000001211127223 */ /* 0x008fc80000000014 */
[----:B----4-:R-:W-:Y:S01]  /*0640*/  FFMA R15, R15, R16, R18 ;  /* 0x000000100f0f7223 */ /* 0x010fe20000000012 */
[----:B------:R-:W-:-:S03]  /*0650*/  IADD3 R16, P2, PT, R4, 0x40, RZ ;  /* 0x0000004004107810 */ /* 0x000fc60007f5e0ff */
[----:B-----5:R-:W-:Y:S01]  /*0660*/  FFMA R14, R14, R13, R15 ;  /* 0x0000000d0e0e7223 */ /* 0x020fe2000000000f */
[----:B------:R-:W-:-:S03]  /*0670*/  IADD3.X R17, PT, PT, RZ, R5, RZ, P2, !PT ;  /* 0x00000005ff117210 */ /* 0x000fc600017fe4ff */
[----:B------:R-:W-:Y:S01]  /*0680*/  FFMA R13, R25, R26, R14 ;  /* 0x0000001a190d7223 */ /* 0x000fe2000000000e */
[----:B------:R-:W-:Y:S06]  /*0690*/  @P1 BRA `(.L_x_2) ;  /* 0xfffffffc00141947 */ /* 0x000fec000383ffff */
[----:B------:R-:W-:-:S07]  /*06a0*/  MOV R6, R8 ;  /* 0x0000000800067202 */ /* 0x000fce0000000f00 */
.L_x_1:
[----:B------:R-:W-:-:S13]  /*06b0*/  ISETP.NE.AND P1, PT, R24, RZ, PT ;  /* 0x000000ff1800720c */ /* 0x000fda0003f25270 */
[----:B------:R-:W-:Y:S05]  /*06c0*/  @!P1 BRA `(.L_x_3) ;  /* 0x00000004006c9947 */ /* 0x000fea0003800000 */
[----:B------:R-:W-:Y:S02]  /*06d0*/  IADD3 R2, PT, PT, R24, -0x1, RZ ;  /* 0xffffffff18027810 */ /* 0x000fe40007ffe0ff */
[----:B------:R-:W-:Y:S02]  /*06e0*/  ISETP.NE.AND P1, PT, R23, RZ, PT ;  /* 0x000000ff1700720c */ /* 0x000fe40003f25270 */
[----:B------:R-:W-:-:S13]  /*06f0*/  ISETP.GE.U32.AND P2, PT, R2, 0x7, PT ;  /* 0x000000070200780c */ /* 0x000fda0003f46070 */
[----:B------:R-:W-:Y:S05]  /*0700*/  @!P2 BRA `(.L_x_4) ;  /* 0x000000000090a947 */ /* 0x000fea0003800000 */
[----:B------:R-:W0:Y:S01]  /*0710*/  LDC.64 R18, c[0x0][0x390] ;  /* 0x0000e400ff127b82 */ /* 0x000e220000000a00 */
[----:B------:R-:W-:Y:S01]  /*0720*/  IADD3 R15, PT, PT, R6, UR14, RZ ;  /* 0x0000000e060f7c10 */ /* 0x000fe2000fffe0ff */
[----:B------:R-:W-:-:S06]  /*0730*/  IMAD.IADD R5, R11, 0x1, R6 ;  /* 0x000000010b057824 */ /* 0x000fcc00078e0206 */
[----:B------:R-:W1:Y:S01]  /*0740*/  LDC.64 R2, c[0x0][0x388] ;  /* 0x0000e200ff027b82 */ /* 0x000e620000000a00 */
[----:B0-----:R-:W-:-:S05]  /*0750*/  IMAD.WIDE.U32 R18, R15, 0x4, R18 ;  /* 0x000000040f127825 */ /* 0x001fca00078e0012 */
[----:B------:R-:W2:Y:S01]  /*0760*/  LDG.E R22, desc[UR10][R18.64] ;  /* 0x0000000a12167981 */ /* 0x000ea2000c1e1900 */
[----:B-1----:R-:W-:Y:S02]  /*0770*/  IMAD.WIDE R2, R5, 0x4, R2 ;  /* 0x0000000405027825 */ /* 0x002fe400078e0202 */
[----:B------:R-:W0:Y:S03]  /*0780*/  LDC.64 R4, c[0x0][0x390] ;  /* 0x0000e400ff047b82 */ /* 0x000e260000000a00 */
[----:B------:R-:W2:Y:S01]  /*0790*/  LDG.E R20, desc[UR10][R2.64] ;  /* 0x0000000a02147981 */ /* 0x000ea2000c1e1900 */
[----:B------:R-:W-:-:S03]  /*07a0*/  IADD3 R12, P2, PT, R6, UR14, RZ ;  /* 0x0000000e060c7c10 */ /* 0x000fc6000ff5e0ff */
[----:B------:R-:W3:Y:S01]  /*07b0*/  LDG.E R16, desc[UR10][R2.64+0xc] ;  /* 0x00000c0a02107981 */ /* 0x000ee2000c1e1900 */
[----:B------:R-:W-:-:S03]  /*07c0*/  IADD3.X R14, PT, PT, RZ, RZ, RZ, P2, !PT ;  /* 0x000000ffff0e7210 */ /* 0x000fc600017fe4ff */
[----:B------:R-:W4:Y:S01]  /*07d0*/  LDG.E R18, desc[UR10][R2.64+0x10] ;  /* 0x0000100a02127981 */ /* 0x000f22000c1e1900 */
[----:B0-----:R-:W-:-:S04]  /*07e0*/  LEA R4, P2, R12, R4, 0x2 ;  /* 0x000000040c047211 */ /* 0x001fc800078410ff */
[----:B------:R-:W-:Y:S02]  /*07f0*/  LEA.HI.X R5, R12, R5, R14, 0x2, P2 ;  /* 0x000000050c057211 */ /* 0x000fe400010f140e */
[----:B------:R-:W5:Y:S04]  /*0800*/  LDG.E R12, desc[UR10][R2.64+0x4] ;  /* 0x0000040a020c7981 */ /* 0x000f68000c1e1900 */
[----:B------:R-:W5:Y:S04]  /*0810*/  LDG.E R15, desc[UR10][R4.64+0x4] ;  /* 0x0000040a040f7981 */ /* 0x000f68000c1e1900 */
[----:B------:R-:W3:Y:S04]  /*0820*/  LDG.E R14, desc[UR10][R2.64+0x8] ;  /* 0x0000080a020e7981 */ /* 0x000ee8000c1e1900 */
[----:B------:R-:W3:Y:S04]  /*0830*/  LDG.E R17, desc[UR10][R4.64+0x8] ;  /* 0x0000080a04117981 */ /* 0x000ee8000c1e1900 */
[----:B------:R-:W4:Y:S04]  /*0840*/  LDG.E R19, desc[UR10][R4.64+0xc] ;  /* 0x00000c0a04137981 */ /* 0x000f28000c1e1900 */
[----:B------:R-:W4:Y:S04]  /*0850*/  LDG.E R21, desc[UR10][R4.64+0x10] ;  /* 0x0000100a04157981 */ /* 0x000f28000c1e1900 */
[----:B------:R-:W4:Y:S04]  /*0860*/  LDG.E R25, desc[UR10][R4.64+0x14] ;  /* 0x0000140a04197981 */ /* 0x000f28000c1e1900 */
[----:B------:R-:W4:Y:S04]  /*0870*/  LDG.E R26, desc[UR10][R4.64+0x18] ;  /* 0x0000180a041a7981 */ /* 0x000f28000c1e1900 */
[----:B------:R-:W4:Y:S01]  /*0880*/  LDG.E R27, desc[UR10][R4.64+0x1c] ;  /* 0x00001c0a041b7981 */ /* 0x000f22000c1e1900 */
[----:B--2---:R-:W-:-:S03]  /*0890*/  FFMA R29, R20, R22, R13 ;  /* 0x00000016141d7223 */ /* 0x004fc6000000000d */
[----:B------:R-:W2:Y:S04]  /*08a0*/  LDG.E R20, desc[UR10][R2.64+0x14] ;  /* 0x0000140a02147981 */ /* 0x000ea8000c1e1900 */
[----:B------:R-:W2:Y:S04]  /*08b0*/  LDG.E R13, desc[UR10][R2.64+0x18] ;  /* 0x0000180a020d7981 */ /* 0x000ea8000c1e1900 */
[----:B------:R-:W2:Y:S01]  /*08c0*/  LDG.E R22, desc[UR10][R2.64+0x1c] ;  /* 0x00001c0a02167981 */ /* 0x000ea2000c1e1900 */
[----:B-----5:R-:W-:-:S04]  /*08d0*/  FFMA R15, R12, R15, R29 ;  /* 0x0000000f0c0f7223 */ /* 0x020fc8000000001d */
[----:B---3--:R-:W-:-:S04]  /*08e0*/  FFMA R15, R14, R17, R15 ;  /* 0x000000110e0f7223 */ /* 0x008fc8000000000f */
[----:B----4-:R-:W-:-:S04]  /*08f0*/  FFMA R15, R16, R19, R15 ;  /* 0x00000013100f7223 */ /* 0x010fc8000000000f */
[----:B------:R-:W-:Y:S01]  /*0900*/  FFMA R15, R18, R21, R15 ;  /* 0x00000015120f7223 */ /* 0x000fe2000000000f */
[----:B------:R-:W-:-:S03]  /*0910*/  IADD3 R6, PT, PT, R6, 0x8, RZ ;  /* 0x0000000806067810 */ /* 0x000fc60007ffe0ff */
[----:B--2---:R-:W-:-:S04]  /*0920*/  FFMA R20, R20, R25, R15 ;  /* 0x0000001914147223 */ /* 0x004fc8000000000f */
[----:B------:R-:W-:-:S04]  /*0930*/  FFMA R13, R13, R26, R20 ;  /* 0x0000001a0d0d7223 */ /* 0x000fc80000000014 */
[----:B------:R-:W-:-:S07]  /*0940*/  FFMA R13, R22, R27, R13 ;  /* 0x0000001b160d7223 */ /* 0x000fce000000000d */
.L_x_4:
[----:B------:R-:W-:Y:S05]  /*0950*/  @!P1 BRA `(.L_x_3) ;  /* 0x0000000000c89947 */ /* 0x000fea0003800000 */
[----:B------:R-:W-:Y:S01]  /*0960*/  ISETP.NE.AND P1, PT, R9, RZ, PT ;  /* 0x000000ff0900720c */ /* 0x000fe20003f25270 */
[----:B------:R-:W-:-:S12]  /*0970*/  @!P0 BRA `(.L_x_5) ;  /* 0x0000000000608947 */ /* 0x000fd80003800000 */
[----:B------:R-:W0:Y:S01]  /*0980*/  LDC.64 R4, c[0x0][0x390] ;  /* 0x0000e400ff047b82 */ /* 0x000e220000000a00 */
[C---:B------:R-:W-:Y:S02]  /*0990*/  IADD3 R19, PT, PT, R6.reuse, UR14, RZ ;  /* 0x0000000e06137c10 */ /* 0x040fe4000fffe0ff */
[----:B------:R-:W-:Y:S02]  /*09a0*/  IADD3 R12, P2, PT, R6, UR14, RZ ;  /* 0x0000000e060c7c10 */ /* 0x000fe4000ff5e0ff */
[----:B------:R-:W-:-:S03]  /*09b0*/  IADD3 R17, PT, PT, R11, R6, RZ ;  /* 0x000000060b117210 */ /* 0x000fc60007ffe0ff */
[----:B------:R-:W1:Y:S01]  /*09c0*/  LDC.64 R2, c[0x0][0x390] ;  /* 0x0000e400ff027b82 */ /* 0x000e620000000a00 */
[----:B------:R-:W-:-:S07]  /*09d0*/  IMAD.X R16, RZ, RZ, RZ, P2 ;  /* 0x000000ffff107224 */ /* 0x000fce00010e06ff */
[----:B------:R-:W2:Y:S01]  /*09e0*/  LDC.64 R14, c[0x0][0x388] ;  /* 0x0000e200ff0e7b82 */ /* 0x000ea20000000a00 */
[----:B0-----:R-:W-:-:S06]  /*09f0*/  IMAD.WIDE.U32 R4, R19, 0x4, R4 ;  /* 0x0000000413047825 */ /* 0x001fcc00078e0004 */
[----:B------:R-:W3:Y:S01]  /*0a00*/  LDG.E R4, desc[UR10][R4.64] ;  /* 0x0000000a04047981 */ /* 0x000ee2000c1e1900 */
[----:B-1----:R-:W-:-:S04]  /*0a10*/  LEA R2, P2, R12, R2, 0x2 ;  /* 0x000000020c027211 */ /* 0x002fc800078410ff */
[----:B------:R-:W-:Y:S01]  /*0a20*/  LEA.HI.X R3, R12, R3, R16, 0x2, P2 ;  /* 0x000000030c037211 */ /* 0x000fe200010f1410 */
[----:B--2---:R-:W-:-:S04]  /*0a30*/  IMAD.WIDE R14, R17, 0x4, R14 ;  /* 0x00000004110e7825 */ /* 0x004fc800078e020e */
[----:B------:R-:W2:Y:S04]  /*0a40*/  LDG.E R16, desc[UR10][R2.64+0x4] ;  /* 0x0000040a02107981 */ /* 0x000ea8000c1e1900 */
[----:B------:R-:W3:Y:S04]  /*0a50*/  LDG.E R12, desc[UR10][R14.64] ;  /* 0x0000000a0e0c7981 */ /* 0x000ee8000c1e1900 */
[----:B------:R-:W2:Y:S04]  /*0a60*/  LDG.E R17, desc[UR10][R14.64+0x4] ;  /* 0x0000040a0e117981 */ /* 0x000ea8000c1e1900 */
[----:B------:R-:W4:Y:S04]  /*0a70*/  LDG.E R19, desc[UR10][R14.64+0x8] ;  /* 0x0000080a0e137981 */ /* 0x000f28000c1e1900 */
[----:B------:R-:W4:Y:S04]  /*0a80*/  LDG.E R18, desc[UR10][R2.64+0x8] ;  /* 0x0000080a02127981 */ /* 0x000f28000c1e1900 */
[----:B------:R-:W5:Y:S04]  /*0a90*/  LDG.E R21, desc[UR10][R14.64+0xc] ;  /* 0x00000c0a0e157981 */ /* 0x000f68000c1e1900 */
[----:B------:R-:W5:Y:S01]  /*0aa0*/  LDG.E R20, desc[UR10][R2.64+0xc] ;  /* 0x00000c0a02147981 */ /* 0x000f62000c1e1900 */
[----:B------:R-:W-:Y:S01]  /*0ab0*/  IADD3 R6, PT, PT, R6, 0x4, RZ ;  /* 0x0000000406067810 */ /* 0x000fe20007ffe0ff */
[----:B---3--:R-:W-:-:S04]  /*0ac0*/  FFMA R12, R12, R4, R13 ;  /* 0x000000040c0c7223 */ /* 0x008fc8000000000d */
[----:B--2---:R-:W-:-:S04]  /*0ad0*/  FFMA R12, R17, R16, R12 ;  /* 0x00000010110c7223 */ /* 0x004fc8000000000c */
[----:B----4-:R-:W-:-:S04]  /*0ae0*/  FFMA R12, R19, R18, R12 ;  /* 0x00000012130c7223 */ /* 0x010fc8000000000c */
[----:B-----5:R-:W-:-:S07]  /*0af0*/  FFMA R13, R21, R20, R12 ;  /* 0x00000014150d7223 */ /* 0x020fce000000000c */
.L_x_5:
[----:B------:R-:W-:Y:S05]  /*0b00*/  @!P1 BRA `(.L_x_3) ;  /* 0x00000000005c9947 */ /* 0x000fea0003800000 */
[----:B------:R-:W0:Y:S01]  /*0b10*/  LDC.64 R4, c[0x0][0x390] ;  /* 0x0000e400ff047b82 */ /* 0x000e220000000a00 */
[----:B------:R-:W-:Y:S02]  /*0b20*/  IADD3 R15, PT, PT, R6, UR14, RZ ;  /* 0x0000000e060f7c10 */ /* 0x000fe4000fffe0ff */
[----:B------:R-:W-:-:S05]  /*0b30*/  IADD3 R11, PT, PT, R11, R6, RZ ;  /* 0x000000060b0b7210 */ /* 0x000fca0007ffe0ff */
[----:B------:R-:W1:Y:S01]  /*0b40*/  LDC.64 R2, c[0x0][0x388] ;  /* 0x0000e200ff027b82 */ /* 0x000e620000000a00 */
[----:B0-----:R-:W-:-:S06]  /*0b50*/  IMAD.WIDE.U32 R4, R15, 0x4, R4 ;  /* 0x000000040f047825 */ /* 0x001fcc00078e0004 */
[----:B------:R-:W2:Y:S01]  /*0b60*/  LDG.E R4, desc[UR10][R4.64] ;  /* 0x0000000a04047981 */ /* 0x000ea2000c1e1900 */
[----:B-1----:R-:W-:-:S05]  /*0b70*/  IMAD.WIDE R2, R11, 0x4, R2 ;  /* 0x000000040b027825 */ /* 0x002fca00078e0202 */
[----:B------:R-:W2:Y:S01]  /*0b80*/  LDG.E R12, desc[UR10][R2.64] ;  /* 0x0000000a020c7981 */ /* 0x000ea2000c1e1900 */
[----:B------:R-:W-:Y:S01]  /*0b90*/  ISETP.NE.AND P1, PT, R9, 0x1, PT ;  /* 0x000000010900780c */ /* 0x000fe20003f25270 */
[----:B--2---:R-:W-:-:S12]  /*0ba0*/  FFMA R13, R12, R4, R13 ;  /* 0x000000040c0d7223 */ /* 0x004fd8000000000d */
[----:B------:R-:W-:Y:S05]  /*0bb0*/  @!P1 BRA `(.L_x_3) ;  /* 0x0000000000309947 */ /* 0x000fea0003800000 */
[----:B------:R-:W0:Y:S01]  /*0bc0*/  LDC.64 R14, c[0x0][0x390] ;  /* 0x0000e400ff0e7b82 */ /* 0x000e220000000a00 */
[----:B------:R-:W-:Y:S02]  /*0bd0*/  IADD3 R5, P2, PT, R6, UR14, RZ ;  /* 0x0000000e06057c10 */ /* 0x000fe4000ff5e0ff */
[----:B------:R-:W-:Y:S02]  /*0be0*/  ISETP.NE.AND P1, PT, R9, 0x2, PT ;  /* 0x000000020900780c */ /* 0x000fe40003f25270 */
[----:B------:R-:W-:-:S11]  /*0bf0*/  IADD3.X R6, PT, PT, RZ, RZ, RZ, P2, !PT ;  /* 0x000000ffff067210 */ /* 0x000fd600017fe4ff */
[----:B------:R-:W2:Y:S01]  /*0c00*/  @P1 LDG.E R12, desc[UR10][R2.64+0x8] ;  /* 0x0000080a020c1981 */ /* 0x000ea2000c1e1900 */
[----:B0-----:R-:W-:-:S04]  /*0c10*/  LEA R4, P2, R5, R14, 0x2 ;  /* 0x0000000e05047211 */ /* 0x001fc800078410ff */
[----:B------:R-:W-:Y:S02]  /*0c20*/  LEA.HI.X R5, R5, R15, R6, 0x2, P2 ;  /* 0x0000000f05057211 */ /* 0x000fe400010f1406 */
[----:B------:R-:W3:Y:S04]  /*0c30*/  LDG.E R6, desc[UR10][R2.64+0x4] ;  /* 0x0000040a02067981 */ /* 0x000ee8000c1e1900 */
[----:B------:R-:W3:Y:S04]  /*0c40*/  LDG.E R11, desc[UR10][R4.64+0x4] ;  /* 0x0000040a040b7981 */ /* 0x000ee8000c1e1900 */
[----:B------:R-:W2:Y:S01]  /*0c50*/  @P1 LDG.E R14, desc[UR10][R4.64+0x8] ;  /* 0x0000080a040e1981 */ /* 0x000ea2000c1e1900 */
[----:B---3--:R-:W-:-:S04]  /*0c60*/  FFMA R13, R6, R11, R13 ;  /* 0x0000000b060d7223 */ /* 0x008fc8000000000d */
[----:B--2---:R-:W-:-:S07]  /*0c70*/  @P1 FFMA R13, R12, R14, R13 ;  /* 0x0000000e0c0d1223 */ /* 0x004fce000000000d */
.L_x_3:
[----:B------:R-:W-:Y:S05]  /*0c80*/  BRA.U UP0, `(.L_x_6) ;  /* 0xfffffff500547547 */ /* 0x000fea000b83ffff */
.L_x_0:
[----:B------:R-:W0:Y:S01]  /*0c90*/  LDC.64 R2, c[0x0][0x380] ;  /* 0x0000e000ff027b82 */ /* 0x000e220000000a00 */
[----:B------:R-:W-:-:S04]  /*0ca0*/  IMAD R7, R7, UR12, R0 ;  /* 0x0000000c07077c24 */ /* 0x000fc8000f8e0200 */
[----:B0-----:R-:W-:-:S05]  /*0cb0*/  IMAD.WIDE R2, R7, 0x4, R2 ;  /* 0x0000000407027825 */ /* 0x001fca00078e0202 */
[----:B------:R-:W-:Y:S01]  /*0cc0*/  STG.E desc[UR10][R2.64], R13 ;  /* 0x0000000d02007986 */ /* 0x000fe2000c10190a */
[----:B------:R-:W-:Y:S05]  /*0cd0*/  EXIT ;  /* 0x000000000000794d */ /* 0x000fea0003800000 */
.L_x_7:
[----:B------:R-:W-:-:S00]  /*0ce0*/  BRA `(.L_x_7) ;  /* 0xfffffffc00fc7947 */ /* 0x000fc0000383ffff */
[----:B------:R-:W-:-:S00]  /*0cf0*/  NOP ;  /* 0x0000000000007918 */ /* 0x000fc00000000000 */
        /* <DEDUP_REMOVED lines=8> */
.L_x_15:


//--------------------- .text._Z14cudaMatrixMultPfS_S_i --------------------------
	.section	.text._Z14cudaMatrixMultPfS_S_i,"ax",@progbits
	.align	128
        .global         _Z14cudaMatrixMultPfS_S_i
        .type           _Z14cudaMatrixMultPfS_S_i,@function
        .size           _Z14cudaMatrixMultPfS_S_i,(.L_x_16 - _Z14cudaMatrixMultPfS_S_i)
        .other          _Z14cudaMatrixMultPfS_S_i,@"STO_CUDA_ENTRY STV_DEFAULT"
_Z14cudaMatrixMultPfS_S_i:
.text._Z14cudaMatrixMultPfS_S_i:
[----:B------:R-:W-:Y:S01]  /*0000*/  LDC R1, c[0x0][0x37c] ;  /* 0x0000df00ff017b82 */ /* 0x000fe20000000800 */
[----:B------:R-:W0:Y:S07]  /*0010*/  S2R R3, SR_TID.Y ;  /* 0x0000000000037919 */ /* 0x000e2e0000002200 */
[----:B------:R-:W0:Y:S01]  /*0020*/  LDC R0, c[0x0][0x364] ;  /* 0x0000d900ff007b82 */ /* 0x000e220000000800 */
[----:B------:R-:W1:Y:S01]  /*0030*/  LDCU UR18, c[0x0][0x398] ;  /* 0x00007300ff1277ac */ /* 0x000e620008000800 */
[----:B------:R-:W-:Y:S01]  /*0040*/  BSSY.RECONVERGENT B0, `(.L_x_8) ;  /* 0x00000a7000007945 */ /* 0x000fe20003800200 */
[----:B------:R-:W2:Y:S01]  /*0050*/  S2R R2, SR_TID.X ;  /* 0x0000000000027919 */ /* 0x000ea20000002100 */
[----:B------:R-:W-:Y:S01]  /*0060*/  HFMA2 R12, -RZ, RZ, 0, 0 ;  /* 0x00000000ff0c7431 */ /* 0x000fe200000001ff */
[----:B------:R-:W3:Y:S03]  /*0070*/  LDCU.64 UR16, c[0x0][0x358] ;  /* 0x00006b00ff1077ac */ /* 0x000ee60008000a00 */
[----:B------:R-:W0:Y:S08]  /*0080*/  S2UR UR4, SR_CTAID.Y ;  /* 0x00000000000479c3 */ /* 0x000e300000002600 */
[----:B------:R-:W2:Y:S01]  /*0090*/  S2UR UR5, SR_CTAID.X ;  /* 0x00000000000579c3 */ /* 0x000ea20000002500 */
[----:B-1----:R-:W-:-:S07]  /*00a0*/  UISETP.GE.AND UP0, UPT, UR18, 0x1, UPT ;  /* 0x000000011200788c */ /* 0x002fce000bf06270 */
[----:B------:R-:W2:Y:S01]  /*00b0*/  LDC R13, c[0x0][0x360] ;  /* 0x0000d800ff0d7b82 */ /* 0x000ea20000000800 */
[----:B------:R-:W-:Y:S01]  /*00c0*/  PLOP3.LUT P0, PT, PT, PT, UP0, 0x80, 0x8 ;  /* 0x000000000008781c */ /* 0x000fe20003f0f008 */
[----:B0-----:R-:W-:Y:S02]  /*00d0*/  IMAD R0, R0, UR4, R3 ;  /* 0x0000000400007c24 */ /* 0x001fe4000f8e0203 */
[----:B--2---:R-:W-:-:S05]  /*00e0*/  IMAD R13, R13, UR5, R2 ;  /* 0x000000050d0d7c24 */ /* 0x004fca000f8e0202 */
[----:B------:R-:W-:-:S04]  /*00f0*/  VIMNMX R2, PT, PT, R0, R13, !PT ;  /* 0x0000000d00027248 */ /* 0x000fc80007fe0100 */
[----:B------:R-:W-:-:S13]  /*0100*/  ISETP.GE.OR P0, PT, R2, UR18, !P0 ;  /* 0x0000001202007c0c */ /* 0x000fda000c706670 */
[----:B---3--:R-:W-:Y:S05]  /*0110*/  @P0 BRA `(.L_x_9) ;  /* 0x0000000800640947 */ /* 0x008fea0003800000 */
[----:B------:R-:W-:Y:S02]  /*0120*/  UISETP.GE.U32.AND UP1, UPT, UR18, 0x8, UPT ;  /* 0x000000081200788c */ /* 0x000fe4000bf26070 */
[----:B------:R-:W-:Y:S01]  /*0130*/  IMAD R5, R0, UR18, RZ ;  /* 0x0000001200057c24 */ /* 0x000fe2000f8e02ff */
[----:B------:R-:W-:Y:S01]  /*0140*/  ULOP3.LUT UR19, UR18, 0x7, URZ, 0xc0, !UPT ;  /* 0x0000000712137892 */ /* 0x000fe2000f8ec0ff */
[----:B------:R-:W-:Y:S01]  /*0150*/  MOV R12, RZ ;  /* 0x000000ff000c7202 */ /* 0x000fe20000000f00 */
[----:B------:R-:W-:Y:S02]  /*0160*/  UMOV UR4, URZ ;  /* 0x000000ff00047c82 */ /* 0x000fe40008000000 */
[----:B------:R-:W-:Y:S02]  /*0170*/  UISETP.NE.AND UP0, UPT, UR19, URZ, UPT ;  /* 0x000000ff1300728c */ /* 0x000fe4000bf05270 */
[----:B------:R-:W-:Y:S09]  /*0180*/  BRA.U !UP1, `(.L_x_10) ;  /* 0x0000000509087547 */ /* 0x000ff2000b800000 */
[----:B------:R-:W0:Y:S01]  /*0190*/  LDCU.128 UR20, c[0x0][0x380] ;  /* 0x00007000ff1477ac */ /* 0x000e220008000c00 */
[----:B------:R-:W-:Y:S02]  /*01a0*/  MOV R12, RZ ;  /* 0x000000ff000c7202 */ /* 0x000fe40000000f00 */
[----:B------:R-:W-:Y:S01]  /*01b0*/  MOV R14, R13 ;  /* 0x0000000d000e7202 */ /* 0x000fe20000000f00 */
[----:B------:R-:W-:-:S04]  /*01c0*/  ULOP3.LUT UR4, UR18, 0x7ffffff8, URZ, 0xc0, !UPT ;  /* 0x7ffffff812047892 */ /* 0x000fc8000f8ec0ff */
[----:B------:R-:W-:Y:S01]  /*01d0*/  UIADD3 UR5, UPT, UPT, -UR4, URZ, URZ ;  /* 0x000000ff04057290 */ /* 0x000fe2000fffe1ff */
[----:B0-----:R-:W-:Y:S01]  /*01e0*/  MOV R2, UR20 ;  /* 0x0000001400027c02 */ /* 0x001fe20008000f00 */
[----:B------:R-:W-:Y:S01]  /*01f0*/  UIMAD.WIDE.U32 UR6, UR18, 0xc, UR22 ;  /* 0x0000000c120678a5 */ /* 0x000fe2000f8e0016 */
[----:B------:R-:W-:Y:S01]  /*0200*/  MOV R3, UR21 ;  /* 0x0000001500037c02 */ /* 0x000fe20008000f00 */
[----:B------:R-:W-:Y:S02]  /*0210*/  UIMAD.WIDE.U32 UR8, UR18, 0x10, UR22 ;  /* 0x00000010120878a5 */ /* 0x000fe4000f8e0016 */
[----:B------:R-:W-:Y:S01]  /*0220*/  UIMAD.WIDE.U32 UR10, UR18, 0x14, UR22 ;  /* 0x00000014120a78a5 */ /* 0x000fe2000f8e0016 */
[----:B------:R-:W-:Y:S01]  /*0230*/  IMAD.WIDE.U32 R2, R5, 0x4, R2 ;  /* 0x0000000405027825 */ /* 0x000fe200078e0002 */
[----:B------:R-:W-:Y:S02]  /*0240*/  UIMAD.WIDE.U32 UR12, UR18, 0x18, UR22 ;  /* 0x00000018120c78a5 */ /* 0x000fe4000f8e0016 */
[----:B------:R-:W-:Y:S01]  /*0250*/  UIMAD.WIDE.U32 UR14, UR18, 0x1c, UR22 ;  /* 0x0000001c120e78a5 */ /* 0x000fe2000f8e0016 */
[----:B------:R-:W-:-:S04]  /*0260*/  IADD3 R2, P0, PT, R2, 0x10, RZ ;  /* 0x0000001002027810 */ /* 0x000fc80007f1e0ff */
[----:B------:R-:W-:-:S09]  /*0270*/  IADD3.X R3, PT, PT, RZ, R3, RZ, P0, !PT ;  /* 0x00000003ff037210 */ /* 0x000fd200007fe4ff */
.L_x_11:
[----:B------:R-:W-:Y:S01]  /*0280*/  UIMAD.WIDE.U32 UR24, UR18, 0x4, UR22 ;  /* 0x00000004121878a5 */ /* 0x000fe2000f8e0016 */
[----:B------:R-:W-:Y:S01]  /*0290*/  IMAD.MOV.U32 R23, RZ, RZ, 0x4 ;  /* 0x00000004ff177424 */ /* 0x000fe200078e00ff */
[----:B------:R-:W-:Y:S01]  /*02a0*/  UIMAD.WIDE.U32 UR20, UR18, 0x8, UR22 ;  /* 0x00000008121478a5 */ /* 0x000fe2000f8e0016 */
[----:B------:R-:W-:Y:S01]  /*02b0*/  HFMA2 R11, -RZ, RZ, 0, 2.384185791015625e-07 ;  /* 0x00000004ff0b7431 */ /* 0x000fe200000001ff */
[----:B------:R-:W2:Y:S01]  /*02c0*/  LDG.E R21, desc[UR16][R2.64+-0x10] ;  /* 0xfffff01002157981 */ /* 0x000ea2000c1e1900 */
[----:B------:R-:W-:Y:S01]  /*02d0*/  IMAD.WIDE R22, R14, R23, UR22 ;  /* 0x000000160e167e25 */ /* 0x000fe2000f8e0217 */
[----:B------:R-:W-:Y:S02]  /*02e0*/  MOV R8, UR24 ;  /* 0x0000001800087c02 */ /* 0x000fe40008000f00 */
[----:B------:R-:W-:Y:S01]  /*02f0*/  MOV R9, UR25 ;  /* 0x0000001900097c02 */ /* 0x000fe20008000f00 */
[----:B------:R-:W3:Y:S01]  /*0300*/  LDG.E R19, desc[UR16][R2.64+-0xc] ;  /* 0xfffff41002137981 */ /* 0x000ee2000c1e1900 */
[----:B------:R-:W-:-:S02]  /*0310*/  MOV R24, UR20 ;  /* 0x0000001400187c02 */ /* 0x000fc40008000f00 */
[----:B------:R-:W-:Y:S01]  /*0320*/  MOV R25, UR21 ;  /* 0x0000001500197c02 */ /* 0x000fe20008000f00 */
[C---:B------:R-:W-:Y:S01]  /*0330*/  IMAD.WIDE R8, R14.reuse, 0x4, R8 ;  /* 0x000000040e087825 */ /* 0x040fe200078e0208 */
[----:B------:R-:W2:Y:S03]  /*0340*/  LDG.E R22, desc[UR16][R22.64] ;  /* 0x0000001016167981 */ /* 0x000ea6000c1e1900 */
[C---:B------:R-:W-:Y:S01]  /*0350*/  IMAD.WIDE R24, R14.reuse, 0x4, R24 ;  /* 0x000000040e187825 */ /* 0x040fe200078e0218 */
[----:B------:R0:W3:Y:S03]  /*0360*/  LDG.E R20, desc[UR16][R8.64] ;  /* 0x0000001008147981 */ /* 0x0000e6000c1e1900 */
[----:B------:R-:W-:Y:S01]  /*0370*/  IMAD.MOV.U32 R5, RZ, RZ, 0x4 ;  /* 0x00000004ff057424 */ /* 0x000fe200078e00ff */
[----:B------:R-:W4:Y:S01]  /*0380*/  LDG.E R18, desc[UR16][R24.64] ;  /* 0x0000001018127981 */ /* 0x000f22000c1e1900 */
[----:B------:R-:W-:Y:S01]  /*0390*/  IMAD.WIDE R10, R14, R11, UR6 ;  /* 0x000000060e0a7e25 */ /* 0x000fe2000f8e020b */
[----:B------:R-:W-:-:S02]  /*03a0*/  MOV R7, 0x4 ;  /* 0x0000000400077802 */ /* 0x000fc40000000f00 */
[----:B------:R-:W4:Y:S01]  /*03b0*/  LDG.E R17, desc[UR16][R2.64+-0x8] ;  /* 0xfffff81002117981 */ /* 0x000f22000c1e1900 */
[----:B0-----:R-:W-:Y:S02]  /*03c0*/  HFMA2 R9, -RZ, RZ, 0, 2.384185791015625e-07 ;  /* 0x00000004ff097431 */ /* 0x001fe400000001ff */
[C---:B------:R-:W-:Y:S01]  /*03d0*/  IMAD.WIDE R4, R14.reuse, R5, UR8 ;  /* 0x000000080e047e25 */ /* 0x040fe2000f8e0205 */
[----:B------:R0:W5:Y:S04]  /*03e0*/  LDG.E R16, desc[UR16][R10.64] ;  /* 0x000000100a107981 */ /* 0x000168000c1e1900 */
[----:B------:R-:W5:Y:S01]  /*03f0*/  LDG.E R15, desc[UR16][R2.64+-0x4] ;  /* 0xfffffc10020f7981 */ /* 0x000f62000c1e1900 */
[----:B------:R-:W-:Y:S01]  /*0400*/  IMAD.WIDE R6, R14, R7, UR10 ;  /* 0x0000000a0e067e25 */ /* 0x000fe2000f8e0207 */
[----:B------:R-:W-:-:S02]  /*0410*/  MOV R27, 0x4 ;  /* 0x00000004001b7802 */ /* 0x000fc40000000f00 */
[----:B------:R1:W5:Y:S01]  /*0420*/  LDG.E R4, desc[UR16][R4.64] ;  /* 0x0000001004047981 */ /* 0x000362000c1e1900 */
[----:B------:R-:W-:-:S03]  /*0430*/  IMAD.WIDE R8, R14, R9, UR12 ;  /* 0x0000000c0e087e25 */ /* 0x000fc6000f8e0209 */
[----:B------:R-:W5:Y:S01]  /*0440*/  LDG.E R23, desc[UR16][R2.64] ;  /* 0x0000001002177981 */ /* 0x000f62000c1e1900 */
[----:B0-----:R-:W-:-:S03]  /*0450*/  IMAD.WIDE R10, R14, R27, UR14 ;  /* 0x0000000e0e0a7e25 */ /* 0x001fc6000f8e021b */
[----:B------:R-:W5:Y:S04]  /*0460*/  LDG.E R7, desc[UR16][R6.64] ;  /* 0x0000001006077981 */ /* 0x000f68000c1e1900 */
[----:B------:R-:W5:Y:S04]  /*0470*/  LDG.E R24, desc[UR16][R2.64+0x4] ;  /* 0x0000041002187981 */ /* 0x000f68000c1e1900 */
[----:B------:R-:W5:Y:S04]  /*0480*/  LDG.E R8, desc[UR16][R8.64] ;  /* 0x0000001008087981 */ /* 0x000f68000c1e1900 */
[----:B------:R-:W5:Y:S04]  /*0490*/  LDG.E R25, desc[UR16][R2.64+0x8] ;  /* 0x0000081002197981 */ /* 0x000f68000c1e1900 */
[----:B------:R-:W5:Y:S04]  /*04a0*/  LDG.E R10, desc[UR16][R10.64] ;  /* 0x000000100a0a7981 */ /* 0x000f68000c1e1900 */
[----:B------:R0:W5:Y:S01]  /*04b0*/  LDG.E R27, desc[UR16][R2.64+0xc] ;  /* 0x00000c10021b7981 */ /* 0x000162000c1e1900 */
[----:B------:R-:W-:-:S04]  /*04c0*/  UIADD3 UR5, UPT, UPT, UR5, 0x8, URZ ;  /* 0x0000000805057890 */ /* 0x000fc8000fffe0ff */
[----:B------:R-:W-:Y:S01]  /*04d0*/  UISETP.NE.AND UP1, UPT, UR5, URZ, UPT ;  /* 0x000000ff0500728c */ /* 0x000fe2000bf25270 */
[----:B-1----:R-:W-:Y:S02]  /*04e0*/  MOV R5, UR18 ;  /* 0x0000001200057c02 */ /* 0x002fe40008000f00 */
[----:B0-----:R-:W-:-:S03]  /*04f0*/  IADD3 R2, P0, PT, R2, 0x20, RZ ;  /* 0x0000002002027810 */ /* 0x001fc60007f1e0ff */
[----:B------:R-:W-:Y:S01]  /*0500*/  IMAD R14, R5, 0x8, R14 ;  /* 0x00000008050e7824 */ /* 0x000fe200078e020e */
[----:B------:R-:W-:Y:S01]  /*0510*/  IADD3.X R3, PT, PT, RZ, R3, RZ, P0, !PT ;  /* 0x00000003ff037210 */ /* 0x000fe200007fe4ff */
[----:B--2---:R-:W-:-:S04]  /*0520*/  FFMA R22, R21, R22, R12 ;  /* 0x0000001615167223 */ /* 0x004fc8000000000c */
[----:B---3--:R-:W-:-:S04]  /*0530*/  FFMA R20, R19, R20, R22 ;  /* 0x0000001413147223 */ /* 0x008fc80000000016 */
[----:B----4-:R-:W-:-:S04]  /*0540*/  FFMA R18, R17, R18, R20 ;  /* 0x0000001211127223 */ /* 0x010fc80000000014 */
[----:B-----5:R-:W-:-:S04]  /*0550*/  FFMA R16, R15, R16, R18 ;  /* 0x000000100f107223 */ /* 0x020fc80000000012 */
[----:B------:R-:W-:-:S04]  /*0560*/  FFMA R23, R23, R4, R16 ;  /* 0x0000000417177223 */ /* 0x000fc80000000010 */
[----:B------:R-:W-:-:S04]  /*0570*/  FFMA R24, R24, R7, R23 ;  /* 0x0000000718187223 */ /* 0x000fc80000000017 */
[----:B------:R-:W-:-:S04]  /*0580*/  FFMA R8, R25, R8, R24 ;  /* 0x0000000819087223 */ /* 0x000fc80000000018 */
[----:B------:R-:W-:Y:S01]  /*0590*/  FFMA R12, R27, R10, R8 ;  /* 0x0000000a1b0c7223 */ /* 0x000fe20000000008 */
[----:B------:R-:W-:Y:S06]  /*05a0*/  BRA.U UP1, `(.L_x_11) ;  /* 0xfffffffd01347547 */ /* 0x000fec000b83ffff */
.L_x_10:
[----:B------:R-:W-:Y:S05]  /*05b0*/  BRA.U !UP0, `(.L_x_9) ;  /* 0x00000005083c7547 */ /* 0x000fea000b800000 */
[----:B------:R-:W-:Y:S01]  /*05c0*/  UISETP.GE.U32.AND UP0, UPT, UR19, 0x4, UPT ;  /* 0x000000041300788c */ /* 0x000fe2000bf06070 */
[----:B------:R-:W-:Y:S01]  /*05d0*/  IMAD R2, R0, UR18, RZ ;  /* 0x0000001200027c24 */ /* 0x000fe2000f8e02ff */
[----:B------:R-:W-:-:S04]  /*05e0*/  ULOP3.LUT UR5, UR18, 0x3, URZ, 0xc0, !UPT ;  /* 0x0000000312057892 */ /* 0x000fc8000f8ec0ff */
[----:B------:R-:W-:-:S03]  /*05f0*/  UISETP.NE.AND UP1, UPT, UR5, URZ, UPT ;  /* 0x000000ff0500728c */ /* 0x000fc6000bf25270 */
[----:B------:R-:W-:Y:S08]  /*0600*/  BRA.U !UP0, `(.L_x_12) ;  /* 0x00000001087c7547 */ /* 0x000ff0000b800000 */
[----:B------:R-:W0:Y:S01]  /*0610*/  LDC.64 R6, c[0x0][0x388] ;  /* 0x0000e200ff067b82 */ /* 0x000e220000000a00 */
[----:B------:R-:W1:Y:S01]  /*0620*/  LDCU.64 UR6, c[0x0][0x380] ;  /* 0x00007000ff0677ac */ /* 0x000e620008000a00 */
[----:B------:R-:W-:Y:S02]  /*0630*/  MOV R4, UR4 ;  /* 0x0000000400047c02 */ /* 0x000fe40008000f00 */
[----:B------:R-:W-:Y:S02]  /*0640*/  IADD3 R3, PT, PT, R2, UR4, RZ ;  /* 0x0000000402037c10 */ /* 0x000fe4000fffe0ff */
[----:B------:R-:W-:Y:S01]  /*0650*/  MOV R11, UR18 ;  /* 0x00000012000b7c02 */ /* 0x000fe20008000f00 */
[----:B------:R-:W-:Y:S01]  /*0660*/  IMAD R5, R4, UR18, R13 ;  /* 0x0000001204057c24 */ /* 0x000fe2000f8e020d */
[----:B------:R-:W2:Y:S01]  /*0670*/  LDC.64 R8, c[0x0][0x380] ;  /* 0x0000e000ff087b82 */ /* 0x000ea20000000a00 */
[----:B------:R-:W-:Y:S02]  /*0680*/  IADD3 R14, P0, PT, R2, UR4, RZ ;  /* 0x00000004020e7c10 */ /* 0x000fe4000ff1e0ff */
[----:B------:R-:W-:Y:S01]  /*0690*/  MOV R15, UR18 ;  /* 0x00000012000f7c02 */ /* 0x000fe20008000f00 */
[----:B0-----:R-:W-:-:S04]  /*06a0*/  IMAD.WIDE R6, R5, 0x4, R6 ;  /* 0x0000000405067825 */ /* 0x001fc800078e0206 */
[----:B------:R-:W-:Y:S01]  /*06b0*/  IMAD.WIDE.U32 R10, R11, 0x4, R6 ;  /* 0x000000040b0a7825 */ /* 0x000fe200078e0006 */
[----:B------:R-:W-:Y:S01]  /*06c0*/  MOV R17, UR18 ;  /* 0x0000001200117c02 */ /* 0x000fe20008000f00 */
[----:B------:R-:W3:Y:S02]  /*06d0*/  LDG.E R6, desc[UR16][R6.64] ;  /* 0x0000001006067981 */ /* 0x000ee4000c1e1900 */
[----:B--2---:R-:W-:Y:S01]  /*06e0*/  IMAD.WIDE.U32 R8, R3, 0x4, R8 ;  /* 0x0000000403087825 */ /* 0x004fe200078e0008 */
[----:B------:R-:W-:Y:S02]  /*06f0*/  IADD3.X R3, PT, PT, RZ, RZ, RZ, P0, !PT ;  /* 0x000000ffff037210 */ /* 0x000fe400007fe4ff */
[----:B-1----:R-:W-:-:S03]  /*0700*/  LEA R4, P0, R14, UR6, 0x2 ;  /* 0x000000060e047c11 */ /* 0x002fc6000f8010ff */
[----:B------:R-:W3:Y:S01]  /*0710*/  LDG.E R9, desc[UR16][R8.64] ;  /* 0x0000001008097981 */ /* 0x000ee2000c1e1900 */
[----:B------:R-:W-:Y:S01]  /*0720*/  LEA.HI.X R5, R14, UR7, R3, 0x2, P0 ;  /* 0x000000070e057c11 */ /* 0x000fe200080f1403 */
[----:B------:R-:W-:Y:S02]  /*0730*/  IMAD.WIDE.U32 R14, R15, 0x4, R10 ;  /* 0x000000040f0e7825 */ /* 0x000fe400078e000a */
[----:B------:R-:W2:Y:S04]  /*0740*/  LDG.E R3, desc[UR16][R10.64] ;  /* 0x000000100a037981 */ /* 0x000ea8000c1e1900 */
[----:B------:R-:W2:Y:S01]  /*0750*/  LDG.E R18, desc[UR16][R4.64+0x4] ;  /* 0x0000041004127981 */ /* 0x000ea2000c1e1900 */
[----:B------:R-:W-:-:S03]  /*0760*/  IMAD.WIDE.U32 R16, R17, 0x4, R14 ;  /* 0x0000000411107825 */ /* 0x000fc600078e000e */
[----:B------:R-:W4:Y:S04]  /*0770*/  LDG.E R19, desc[UR16][R14.64] ;  /* 0x000000100e137981 */ /* 0x000f28000c1e1900 */
[----:B------:R-:W4:Y:S04]  /*0780*/  LDG.E R20, desc[UR16][R4.64+0x8] ;  /* 0x0000081004147981 */ /* 0x000f28000c1e1900 */
[----:B------:R-:W5:Y:S04]  /*0790*/  LDG.E R22, desc[UR16][R4.64+0xc] ;  /* 0x00000c1004167981 */ /* 0x000f68000c1e1900 */
[----:B------:R-:W5:Y:S01]  /*07a0*/  LDG.E R16, desc[UR16][R16.64] ;  /* 0x0000001010107981 */ /* 0x000f62000c1e1900 */
[----:B------:R-:W-:Y:S01]  /*07b0*/  UIADD3 UR4, UPT, UPT, UR4, 0x4, URZ ;  /* 0x0000000404047890 */ /* 0x000fe2000fffe0ff */
[----:B---3--:R-:W-:-:S04]  /*07c0*/  FFMA R9, R9, R6, R12 ;  /* 0x0000000609097223 */ /* 0x008fc8000000000c */
[----:B--2---:R-:W-:-:S04]  /*07d0*/  FFMA R3, R18, R3, R9 ;  /* 0x0000000312037223 */ /* 0x004fc80000000009 */
[----:B----4-:R-:W-:-:S04]  /*07e0*/  FFMA R3, R20, R19, R3 ;  /* 0x0000001314037223 */ /* 0x010fc80000000003 */
[----:B-----5:R-:W-:-:S07]  /*07f0*/  FFMA R12, R22, R16, R3 ;  /* 0x00000010160c7223 */ /* 0x020fce0000000003 */
.L_x_12:
[----:B------:R-:W-:Y:S05]  /*0800*/  BRA.U !UP1, `(.L_x_9) ;  /* 0x0000000109a87547 */ /* 0x000fea000b800000 */
[----:B------:R-:W-:Y:S01]  /*0810*/  UISETP.NE.AND UP0, UPT, UR5, 0x1, UPT ;  /* 0x000000010500788c */ /* 0x000fe2000bf05270 */
[----:B------:R-:W-:Y:S01]  /*0820*/  MOV R4, UR4 ;  /* 0x0000000400047c02 */ /* 0x000fe20008000f00 */
[----:B------:R-:W-:Y:S02]  /*0830*/  ULOP3.LUT UR5, UR18, 0x1, URZ, 0xc0, !UPT ;  /* 0x0000000112057892 */ /* 0x000fe4000f8ec0ff */
[----:B------:R-:W-:Y:S02]  /*0840*/  IMAD.U32 R17, RZ, RZ, UR18 ;  /* 0x00000012ff117e24 */ /* 0x000fe4000f8e00ff */
[----:B------:R-:W-:Y:S01]  /*0850*/  UISETP.NE.U32.AND UP1, UPT, UR5, 0x1, UPT ;  /* 0x000000010500788c */ /* 0x000fe2000bf25070 */
[----:B------:R-:W-:-:S04]  /*0860*/  PLOP3.LUT P1, PT, PT, PT, UP0, 0x80, 0x8 ;  /* 0x000000000008781c */ /* 0x000fc80003f2f008 */
[----:B------:R-:W0:Y:S01]  /*0870*/  @UP0 LDCU.128 UR8, c[0x0][0x380] ;  /* 0x00007000ff0807ac */ /* 0x000e220008000c00 */
[----:B------:R-:W-:Y:S01]  /*0880*/  PLOP3.LUT P0, PT, PT, PT, UP1, 0x80, 0x8 ;  /* 0x000000000008781c */ /* 0x000fe20003f0f018 */
[----:B------:R-:W1:Y:S04]  /*0890*/  @UP0 LDCU.64 UR6, c[0x0][0x380] ;  /* 0x00007000ff0607ac */ /* 0x000e680008000a00 */
[----:B------:R-:W2:Y:S03]  /*08a0*/  @!UP1 LDCU.128 UR12, c[0x0][0x380] ;  /* 0x00007000ff0c97ac */ /* 0x000ea60008000c00 */
[C---:B------:R-:W-:Y:S01]  /*08b0*/  @P1 VIADD R3, R2.reuse, UR4 ;  /* 0x0000000402031c36 */ /* 0x040fe20008000000 */
[----:B------:R-:W-:Y:S01]  /*08c0*/  @P1 IADD3 R5, P2, PT, R2, UR4, RZ ;  /* 0x0000000402051c10 */ /* 0x000fe2000ff5e0ff */
[----:B------:R-:W-:-:S03]  /*08d0*/  @UP0 UIADD3 UR4, UPT, UPT, UR4, 0x2, URZ ;  /* 0x0000000204040890 */ /* 0x000fc6000fffe0ff */
[----:B------:R-:W-:Y:S02]  /*08e0*/  @P1 IADD3.X R8, PT, PT, RZ, RZ, RZ, P2, !PT ;  /* 0x000000ffff081210 */ /* 0x000fe400017fe4ff */
[----:B0-----:R-:W-:Y:S02]  /*08f0*/  MOV R14, UR8 ;  /* 0x00000008000e7c02 */ /* 0x001fe40008000f00 */
[----:B------:R-:W-:Y:S02]  /*0900*/  MOV R15, UR9 ;  /* 0x00000009000f7c02 */ /* 0x000fe40008000f00 */
[----:B------:R-:W-:Y:S02]  /*0910*/  MOV R6, UR10 ;  /* 0x0000000a00067c02 */ /* 0x000fe40008000f00 */
[----:B------:R-:W-:Y:S01]  /*0920*/  MOV R7, UR11 ;  /* 0x0000000b00077c02 */ /* 0x000fe20008000f00 */
[----:B------:R-:W-:-:S04]  /*0930*/  @P1 IMAD.WIDE.U32 R14, R3, 0x4, R14 ;  /* 0x00000004030e1825 */ /* 0x000fc800078e000e */
[----:B------:R-:W-:Y:S01]  /*0940*/  @P1 IMAD R3, R4, UR18, R13 ;  /* 0x0000001204031c24 */ /* 0x000fe2000f8e020d */
[----:B-1----:R-:W-:Y:S02]  /*0950*/  @P1 LEA R4, P2, R5, UR6, 0x2 ;  /* 0x0000000605041c11 */ /* 0x002fe4000f8410ff */
[----:B------:R-:W-:Y:S01]  /*0960*/  MOV R18, UR4 ;  /* 0x0000000400127c02 */ /* 0x000fe20008000f00 */
[----:B------:R-:W-:Y:S01]  /*0970*/  @P1 IMAD.WIDE R6, R3, 0x4, R6 ;  /* 0x0000000403061825 */ /* 0x000fe200078e0206 */
[----:B------:R-:W-:Y:S01]  /*0980*/  @P1 LEA.HI.X R5, R5, UR7, R8, 0x2, P2 ;  /* 0x0000000705051c11 */ /* 0x000fe200090f1408 */
[----:B------:R-:W3:Y:S01]  /*0990*/  @P1 LDG.E R3, desc[UR16][R14.64] ;  /* 0x000000100e031981 */ /* 0x000ee2000c1e1900 */
[----:B--2---:R-:W-:Y:S01]  /*09a0*/  MOV R8, UR12 ;  /* 0x0000000c00087c02 */ /* 0x004fe20008000f00 */
[----:B------:R-:W-:Y:S01]  /*09b0*/  @!P0 IMAD R21, R18, UR18, R13 ;  /* 0x0000001212158c24 */ /* 0x000fe2000f8e020d */
[----:B------:R-:W-:Y:S01]  /*09c0*/  MOV R9, UR13 ;  /* 0x0000000d00097c02 */ /* 0x000fe20008000f00 */
[----:B------:R-:W-:Y:S01]  /*09d0*/  @P1 IMAD.WIDE.U32 R16, R17, 0x4, R6 ;  /* 0x0000000411101825 */ /* 0x000fe200078e0006 */
[----:B------:R-:W-:Y:S01]  /*09e0*/  @!P0 IADD3 R19, PT, PT, R2, UR4, RZ ;  /* 0x0000000402138c10 */ /* 0x000fe2000fffe0ff */
[----:B------:R-:W3:Y:S01]  /*09f0*/  @P1 LDG.E R6, desc[UR16][R6.64] ;  /* 0x0000001006061981 */ /* 0x000ee2000c1e1900 */
[----:B------:R-:W-:-:S02]  /*0a00*/  MOV R10, UR14 ;  /* 0x0000000e000a7c02 */ /* 0x000fc40008000f00 */
[----:B------:R-:W-:Y:S01]  /*0a10*/  MOV R11, UR15 ;  /* 0x0000000f000b7c02 */ /* 0x000fe20008000f00 */
[----:B------:R-:W-:Y:S01]  /*0a20*/  @!P0 IMAD.WIDE.U32 R8, R19, 0x4, R8 ;  /* 0x0000000413088825 */ /* 0x000fe200078e0008 */
[----:B------:R-:W2:Y:S03]  /*0a30*/  @P1 LDG.E R16, desc[UR16][R16.64] ;  /* 0x0000001010101981 */ /* 0x000ea6000c1e1900 */
[----:B------:R-:W-:Y:S01]  /*0a40*/  @!P0 IMAD.WIDE R10, R21, 0x4, R10 ;  /* 0x00000004150a8825 */ /* 0x000fe200078e020a */
[----:B------:R-:W2:Y:S04]  /*0a50*/  @P1 LDG.E R4, desc[UR16][R4.64+0x4] ;  /* 0x0000041004041981 */ /* 0x000ea8000c1e1900 */
[----:B------:R-:W4:Y:S04]  /*0a60*/  @!P0 LDG.E R9, desc[UR16][R8.64] ;  /* 0x0000001008098981 */ /* 0x000f28000c1e1900 */
[----:B------:R-:W4:Y:S01]  /*0a70*/  @!P0 LDG.E R10, desc[UR16][R10.64] ;  /* 0x000000100a0a8981 */ /* 0x000f22000c1e1900 */
[----:B---3--:R-:W-:-:S04]  /*0a80*/  @P1 FFMA R3, R3, R6, R12 ;  /* 0x0000000603031223 */ /* 0x008fc8000000000c */
[----:B--2---:R-:W-:-:S04]  /*0a90*/  @P1 FFMA R12, R4, R16, R3 ;  /* 0x00000010040c1223 */ /* 0x004fc80000000003 */
[----:B----4-:R-:W-:-:S07]  /*0aa0*/  @!P0 FFMA R12, R9, R10, R12 ;  /* 0x0000000a090c8223 */ /* 0x010fce000000000c */
.L_x_9:
[----:B------:R-:W-:Y:S05]  /*0ab0*/  BSYNC.RECONVERGENT B0 ;  /* 0x0000000000007941 */ /* 0x000fea0003800200 */
.L_x_8:
[----:B------:R-:W0:Y:S01]  /*0ac0*/  LDC.64 R2, c[0x0][0x390] ;  /* 0x0000e400ff027b82 */ /* 0x000e220000000a00 */
[----:B------:R-:W-:-:S04]  /*0ad0*/  IMAD R13, R0, UR18, R13 ;  /* 0x00000012000d7c24 */ /* 0x000fc8000f8e020d */
[----:B0-----:R-:W-:-:S05]  /*0ae0*/  IMAD.WIDE R2, R13, 0x4, R2 ;  /* 0x000000040d027825 */ /* 0x001fca00078e0202 */
[----:B------:R-:W-:Y:S01]  /*0af0*/  STG.E desc[UR16][R2.64], R12 ;  /* 0x0000000c02007986 */ /* 0x000fe2000c101910 */
[----:B------:R-:W-:Y:S05]  /*0b00*/  EXIT ;  /* 0x000000000000794d */ /* 0x000fea0003800000 */
.L_x_13:
        /* <DEDUP_REMOVED lines=15> */
.L_x_16:


//--------------------- .text._Z13cudaMatrixAddPfS_S_ii --------------------------
	.section	.text._Z13cudaMatrixAddPfS_S_ii,"ax",@progbits
	.align	128
        .global         _Z13cudaMatrixAddPfS_S_ii
        .type           _Z13cudaMatrixAddPfS_S_ii,@function
        .size           _Z13cudaMatrixAddPfS_S_ii,(.L_x_17 - _Z13cudaMatrixAddPfS_S_ii)
        .other          _Z13cudaMatrixAddPfS_S_ii,@"STO_CUDA_ENTRY STV_DEFAULT"
_Z13cudaMatrixAddPfS_S_ii:
.text._Z13cudaMatrixAddPfS_S_ii:
[----:B------:R-:W-:Y:S01]  /*0000*/  LDC R1, c[0x0][0x37c] ;  /* 0x0000df00ff017b82 */ /* 0x000fe20000000800 */
[----:B------:R-:W0:Y:S07]  /*0010*/  S2R R0, SR_TID.X ;  /* 0x0000000000007919 */ /* 0x000e2e0000002100 */
[----:B------:R-:W0:Y:S01]  /*0020*/  S2UR UR6, SR_CTAID.X ;  /* 0x00000000000679c3 */ /* 0x000e220000002500 */
[----:B------:R-:W1:Y:S07]  /*0030*/  LDCU.64 UR4, c[0x0][0x398] ;  /* 0x00007300ff0477ac */ /* 0x000e6e0008000a00 */
[----:B------:R-:W0:Y:S01]  /*0040*/  LDC R9, c[0x0][0x360] ;  /* 0x0000d800ff097b82 */ /* 0x000e220000000800 */
[----:B-1----:R-:W-:Y:S01]  /*0050*/  UIMAD UR4, UR5, UR4, URZ ;  /* 0x00000004050472a4 */ /* 0x002fe2000f8e02ff */
[----:B0-----:R-:W-:-:S05]  /*0060*/  IMAD R9, R9, UR6, R0 ;  /* 0x0000000609097c24 */ /* 0x001fca000f8e0200 */
[----:B------:R-:W-:-:S13]  /*0070*/  ISETP.GE.AND P0, PT, R9, UR4, PT ;  /* 0x0000000409007c0c */ /* 0x000fda000bf06270 */
[----:B------:R-:W-:Y:S05]  /*0080*/  @P0 EXIT ;  /* 0x000000000000094d */ /* 0x000fea0003800000 */
[----:B------:R-:W0:Y:S01]  /*0090*/  LDC.64 R2, c[0x0][0x380] ;  /* 0x0000e000ff027b82 */ /* 0x000e220000000a00 */
[----:B------:R-:W1:Y:S07]  /*00a0*/  LDCU.64 UR4, c[0x0][0x358] ;  /* 0x00006b00ff0477ac */ /* 0x000e6e0008000a00 */
[----:B------:R-:W2:Y:S08]  /*00b0*/  LDC.64 R4, c[0x0][0x388] ;  /* 0x0000e200ff047b82 */ /* 0x000eb00000000a00 */
[----:B------:R-:W3:Y:S01]  /*00c0*/  LDC.64 R6, c[0x0][0x390] ;  /* 0x0000e400ff067b82 */ /* 0x000ee20000000a00 */
[----:B0-----:R-:W-:-:S06]  /*00d0*/  IMAD.WIDE R2, R9, 0x4, R2 ;  /* 0x0000000409027825 */ /* 0x001fcc00078e0202 */
[----:B-1----:R-:W4:Y:S01]  /*00e0*/  LDG.E R2, desc[UR4][R2.64] ;  /* 0x0000000402027981 */ /* 0x002f22000c1e1900 */
[----:B--2---:R-:W-:-:S06]  /*00f0*/  IMAD.WIDE R4, R9, 0x4, R4 ;  /* 0x0000000409047825 */ /* 0x004fcc00078e0204 */
[----:B------:R-:W4:Y:S01]  /*0100*/  LDG.E R5, desc[UR4][R4.64] ;  /* 0x0000000404057981 */ /* 0x000f22000c1e1900 */
[----:B---3--:R-:W-:-:S04]  /*0110*/  IMAD.WIDE R6, R9, 0x4, R6 ;  /* 0x0000000409067825 */ /* 0x008fc800078e0206 */
[----:B----4-:R-:W-:-:S05]  /*0120*/  FADD R9, R2, R5 ;  /* 0x0000000502097221 */ /* 0x010fca0000000000 */
[----:B------:R-:W-:Y:S01]  /*0130*/  STG.E desc[UR4][R6.64], R9 ;  /* 0x0000000906007986 */ /* 0x000fe2000c101904 */
[----:B------:R-:W-:Y:S05]  /*0140*/  EXIT ;  /* 0x000000000000794d */ /* 0x000fea0003800000 */
.L_x_14:
        /* <DEDUP_REMOVED lines=11> */
.L_x_17:


//--------------------- .nv.shared.reserved.0     --------------------------
	.section	.nv.shared.reserved.0,"aw",@nobits
	.weak		__nv_reservedSMEM_offset_0_alias
	.size		__nv_reservedSMEM_offset_0_alias, 0, 64
	.other		__nv_reservedSMEM_offset_0_alias,@"STO_CUDA_RESERVED_SHARED STV_DEFAULT"
__nv_reservedSMEM_offset_0_alias:
	.zero		0
	.zero		64


//--------------------- .nv.constant0._Z18convolution_kernelPfS_S_ii --------------------------
	.section	.nv.constant0._Z18convolution_kernelPfS_S_ii,"a",@progbits
	.sectionflags	@""
	.align	4
.nv.constant0._Z18convolution_kernelPfS_S_ii:
	.zero		928


//--------------------- .nv.constant0._Z14cudaMatrixMultPfS_S_i --------------------------
	.section	.nv.constant0._Z14cudaMatrixMultPfS_S_i,"a",@progbits
	.sectionflags	@""
	.align	4
.nv.constant0._Z14cudaMatrixMultPfS_S_i:
	.zero		924


//--------------------- .nv.constant0._Z13cudaMatrixAddPfS_S_ii --------------------------
	.section	.nv.constant0._Z13cudaMatrixAddPfS_S_ii,"a",@progbits
	.sectionflags	@""
	.align	4
.nv.constant0._Z13cudaMatrixAddPfS_S_ii:
	.zero		928


//--------------------- SYMBOLS --------------------------

	.type		.nv.reservedSmem.offset0,@object
	.size		.nv.reservedSmem.offset0,0x4
